//
// Generated by NVIDIA NVVM Compiler
//
// Compiler Build ID: CL-36424714
// Cuda compilation tools, release 13.0, V13.0.88
// Based on NVVM 20.0.0
//

.version 9.0
.target sm_100
.address_size 64

	// .globl	_Z13af_ang_vl_gpuPdPKdS1_S1_S1_S1_S1_
.func  (.param .b64 func_retval0) __internal_accurate_pow
(
	.param .b64 __internal_accurate_pow_param_0
)
;
.const .align 8 .f64 g_up;
.const .align 8 .f64 g_down1;
.const .align 8 .f64 g_down2;
.const .align 8 .f64 fw;
.const .align 4 .u32 vSize;
.const .align 4 .u32 lSize;

.visible .entry _Z13af_ang_vl_gpuPdPKdS1_S1_S1_S1_S1_(
	.param .u64 .ptr .align 1 _Z13af_ang_vl_gpuPdPKdS1_S1_S1_S1_S1__param_0,
	.param .u64 .ptr .align 1 _Z13af_ang_vl_gpuPdPKdS1_S1_S1_S1_S1__param_1,
	.param .u64 .ptr .align 1 _Z13af_ang_vl_gpuPdPKdS1_S1_S1_S1_S1__param_2,
	.param .u64 .ptr .align 1 _Z13af_ang_vl_gpuPdPKdS1_S1_S1_S1_S1__param_3,
	.param .u64 .ptr .align 1 _Z13af_ang_vl_gpuPdPKdS1_S1_S1_S1_S1__param_4,
	.param .u64 .ptr .align 1 _Z13af_ang_vl_gpuPdPKdS1_S1_S1_S1_S1__param_5,
	.param .u64 .ptr .align 1 _Z13af_ang_vl_gpuPdPKdS1_S1_S1_S1_S1__param_6
)
{
	.reg .pred 	%p<39>;
	.reg .b32 	%r<60>;
	.reg .b64 	%rd<28>;
	.reg .b64 	%fd<78>;

	ld.param.u64 	%rd8, [_Z13af_ang_vl_gpuPdPKdS1_S1_S1_S1_S1__param_0];
	ld.param.u64 	%rd3, [_Z13af_ang_vl_gpuPdPKdS1_S1_S1_S1_S1__param_2];
	ld.param.u64 	%rd4, [_Z13af_ang_vl_gpuPdPKdS1_S1_S1_S1_S1__param_3];
	ld.param.u64 	%rd5, [_Z13af_ang_vl_gpuPdPKdS1_S1_S1_S1_S1__param_4];
	ld.param.u64 	%rd6, [_Z13af_ang_vl_gpuPdPKdS1_S1_S1_S1_S1__param_5];
	ld.param.u64 	%rd7, [_Z13af_ang_vl_gpuPdPKdS1_S1_S1_S1_S1__param_6];
	cvta.to.global.u64 	%rd1, %rd8;
	mov.u32 	%r10, %ctaid.x;
	mov.u32 	%r11, %ntid.x;
	mov.u32 	%r12, %tid.x;
	mad.lo.s32 	%r1, %r10, %r11, %r12;
	ld.const.u32 	%r2, [vSize];
	ld.const.u32 	%r13, [lSize];
	mul.lo.s32 	%r14, %r13, %r2;
	setp.ge.s32 	%p1, %r1, %r14;
	@%p1 bra 	$L__BB0_28;
	ld.param.u64 	%rd27, [_Z13af_ang_vl_gpuPdPKdS1_S1_S1_S1_S1__param_1];
	cvta.to.global.u64 	%rd9, %rd27;
	cvta.to.global.u64 	%rd10, %rd5;
	cvta.to.global.u64 	%rd11, %rd3;
	cvta.to.global.u64 	%rd12, %rd6;
	cvta.to.global.u64 	%rd13, %rd4;
	cvta.to.global.u64 	%rd14, %rd7;
	div.s32 	%r15, %r1, %r2;
	mul.lo.s32 	%r16, %r15, %r2;
	sub.s32 	%r17, %r1, %r16;
	mul.wide.s32 	%rd15, %r17, 8;
	add.s64 	%rd16, %rd9, %rd15;
	ld.global.f64 	%fd30, [%rd16];
	mul.wide.s32 	%rd17, %r15, 8;
	add.s64 	%rd18, %rd10, %rd17;
	ld.global.f64 	%fd31, [%rd18];
	add.s64 	%rd19, %rd11, %rd15;
	ld.global.f64 	%fd32, [%rd19];
	add.s64 	%rd20, %rd12, %rd17;
	ld.global.f64 	%fd33, [%rd20];
	add.s64 	%rd21, %rd13, %rd15;
	ld.global.f64 	%fd34, [%rd21];
	add.s64 	%rd22, %rd14, %rd17;
	ld.global.f64 	%fd35, [%rd22];
	mul.f64 	%fd36, %fd34, %fd35;
	fma.rn.f64 	%fd37, %fd32, %fd33, %fd36;
	fma.rn.f64 	%fd1, %fd30, %fd31, %fd37;
	ld.const.f64 	%fd2, [fw];
	setp.neu.f64 	%p2, %fd2, 0d3FF0000000000000;
	@%p2 bra 	$L__BB0_11;
	ld.const.f64 	%fd3, [g_up];
	ld.const.f64 	%fd60, [g_down2];
	ld.const.f64 	%fd61, [g_down1];
	fma.rn.f64 	%fd4, %fd60, %fd1, %fd61;
	{
	.reg .b32 %temp; 
	mov.b64 	{%temp, %r3}, %fd4;
	}
	mov.f64 	%fd62, 0d3FF8000000000000;
	{
	.reg .b32 %temp; 
	mov.b64 	{%temp, %r4}, %fd62;
	}
	and.b32  	%r5, %r4, 2146435072;
	setp.neu.f64 	%p27, %fd4, 0d0000000000000000;
	@%p27 bra 	$L__BB0_4;
	setp.eq.s32 	%p29, %r5, 1073741824;
	selp.b32 	%r46, %r3, 0, %p29;
	setp.lt.s32 	%p30, %r4, 0;
	or.b32  	%r47, %r46, 2146435072;
	selp.b32 	%r48, %r47, %r46, %p30;
	mov.b32 	%r49, 0;
	mov.b64 	%fd73, {%r49, %r48};
	bra.uni 	$L__BB0_5;
$L__BB0_4:
	abs.f64 	%fd63, %fd4;
	{ // callseq 2, 0
	.param .b64 param0;
	st.param.f64 	[param0], %fd63;
	.param .b64 retval0;
	call.uni (retval0), 
	__internal_accurate_pow, 
	(
	param0
	);
	ld.param.f64 	%fd64, [retval0];
	} // callseq 2
	setp.lt.s32 	%p28, %r3, 0;
	selp.f64 	%fd73, 0dFFF8000000000000, %fd64, %p28;
$L__BB0_5:
	add.f64 	%fd66, %fd4, 0d3FF8000000000000;
	{
	.reg .b32 %temp; 
	mov.b64 	{%temp, %r50}, %fd66;
	}
	and.b32  	%r51, %r50, 2146435072;
	setp.ne.s32 	%p31, %r51, 2146435072;
	@%p31 bra 	$L__BB0_10;
	setp.num.f64 	%p32, %fd4, %fd4;
	@%p32 bra 	$L__BB0_8;
	mov.f64 	%fd68, 0d3FF8000000000000;
	add.rn.f64 	%fd73, %fd4, %fd68;
	bra.uni 	$L__BB0_10;
$L__BB0_8:
	abs.f64 	%fd67, %fd4;
	setp.neu.f64 	%p33, %fd67, 0d7FF0000000000000;
	@%p33 bra 	$L__BB0_10;
	setp.eq.s32 	%p34, %r5, 1073741824;
	setp.lt.s32 	%p35, %r4, 0;
	selp.b32 	%r53, 0, 2146435072, %p35;
	setp.lt.s32 	%p36, %r3, 0;
	and.b32  	%r54, %r4, 2147483647;
	setp.ne.s32 	%p37, %r54, 1071644672;
	or.b32  	%r55, %r53, -2147483648;
	selp.b32 	%r56, %r55, %r53, %p37;
	selp.b32 	%r57, %r56, %r53, %p34;
	selp.b32 	%r58, %r57, %r53, %p36;
	mov.b32 	%r59, 0;
	mov.b64 	%fd73, {%r59, %r58};
$L__BB0_10:
	setp.eq.f64 	%p38, %fd4, 0d3FF0000000000000;
	selp.f64 	%fd69, 0d3FF0000000000000, %fd73, %p38;
	div.rn.f64 	%fd70, %fd3, %fd69;
	sqrt.rn.f64 	%fd71, %fd70;
	mul.wide.s32 	%rd25, %r1, 8;
	add.s64 	%rd26, %rd1, %rd25;
	st.global.f64 	[%rd26], %fd71;
	bra.uni 	$L__BB0_28;
$L__BB0_11:
	ld.const.f64 	%fd11, [g_up];
	ld.const.f64 	%fd12, [g_down2];
	ld.const.f64 	%fd13, [g_down1];
	fma.rn.f64 	%fd14, %fd12, %fd1, %fd13;
	{
	.reg .b32 %temp; 
	mov.b64 	{%temp, %r6}, %fd14;
	}
	mov.f64 	%fd38, 0d3FF8000000000000;
	{
	.reg .b32 %temp; 
	mov.b64 	{%temp, %r7}, %fd38;
	}
	and.b32  	%r8, %r7, 2146435072;
	setp.neu.f64 	%p3, %fd14, 0d0000000000000000;
	@%p3 bra 	$L__BB0_13;
	setp.eq.s32 	%p5, %r8, 1073741824;
	selp.b32 	%r18, %r6, 0, %p5;
	setp.lt.s32 	%p6, %r7, 0;
	or.b32  	%r19, %r18, 2146435072;
	selp.b32 	%r20, %r19, %r18, %p6;
	mov.b32 	%r21, 0;
	mov.b64 	%fd75, {%r21, %r20};
	bra.uni 	$L__BB0_14;
$L__BB0_13:
	abs.f64 	%fd39, %fd14;
	{ // callseq 0, 0
	.param .b64 param0;
	st.param.f64 	[param0], %fd39;
	.param .b64 retval0;
	call.uni (retval0), 
	__internal_accurate_pow, 
	(
	param0
	);
	ld.param.f64 	%fd40, [retval0];
	} // callseq 0
	setp.lt.s32 	%p4, %r6, 0;
	selp.f64 	%fd75, 0dFFF8000000000000, %fd40, %p4;
$L__BB0_14:
	add.f64 	%fd42, %fd14, 0d3FF8000000000000;
	{
	.reg .b32 %temp; 
	mov.b64 	{%temp, %r22}, %fd42;
	}
	and.b32  	%r23, %r22, 2146435072;
	setp.ne.s32 	%p7, %r23, 2146435072;
	@%p7 bra 	$L__BB0_19;
	setp.num.f64 	%p8, %fd14, %fd14;
	@%p8 bra 	$L__BB0_17;
	mov.f64 	%fd44, 0d3FF8000000000000;
	add.rn.f64 	%fd75, %fd14, %fd44;
	bra.uni 	$L__BB0_19;
$L__BB0_17:
	abs.f64 	%fd43, %fd14;
	setp.neu.f64 	%p9, %fd43, 0d7FF0000000000000;
	@%p9 bra 	$L__BB0_19;
	setp.eq.s32 	%p10, %r8, 1073741824;
	setp.lt.s32 	%p11, %r7, 0;
	selp.b32 	%r25, 0, 2146435072, %p11;
	setp.lt.s32 	%p12, %r6, 0;
	and.b32  	%r26, %r7, 2147483647;
	setp.ne.s32 	%p13, %r26, 1071644672;
	or.b32  	%r27, %r25, -2147483648;
	selp.b32 	%r28, %r27, %r25, %p13;
	selp.b32 	%r29, %r28, %r25, %p10;
	selp.b32 	%r30, %r29, %r25, %p12;
	mov.b32 	%r31, 0;
	mov.b64 	%fd75, {%r31, %r30};
$L__BB0_19:
	setp.eq.f64 	%p14, %fd14, 0d3FF0000000000000;
	selp.f64 	%fd45, 0d3FF0000000000000, %fd75, %p14;
	mul.f64 	%fd46, %fd2, %fd11;
	div.rn.f64 	%fd21, %fd46, %fd45;
	mov.f64 	%fd47, 0d3FF0000000000000;
	sub.f64 	%fd48, %fd47, %fd2;
	mul.f64 	%fd22, %fd48, %fd11;
	neg.f64 	%fd49, %fd12;
	fma.rn.f64 	%fd23, %fd49, %fd1, %fd13;
	{
	.reg .b32 %temp; 
	mov.b64 	{%temp, %r9}, %fd23;
	}
	setp.neu.f64 	%p15, %fd23, 0d0000000000000000;
	@%p15 bra 	$L__BB0_21;
	setp.eq.s32 	%p17, %r8, 1073741824;
	selp.b32 	%r32, %r9, 0, %p17;
	setp.lt.s32 	%p18, %r7, 0;
	or.b32  	%r33, %r32, 2146435072;
	selp.b32 	%r34, %r33, %r32, %p18;
	mov.b32 	%r35, 0;
	mov.b64 	%fd77, {%r35, %r34};
	bra.uni 	$L__BB0_22;
$L__BB0_21:
	abs.f64 	%fd50, %fd23;
	{ // callseq 1, 0
	.param .b64 param0;
	st.param.f64 	[param0], %fd50;
	.param .b64 retval0;
	call.uni (retval0), 
	__internal_accurate_pow, 
	(
	param0
	);
	ld.param.f64 	%fd51, [retval0];
	} // callseq 1
	setp.lt.s32 	%p16, %r9, 0;
	selp.f64 	%fd77, 0dFFF8000000000000, %fd51, %p16;
$L__BB0_22:
	add.f64 	%fd53, %fd23, 0d3FF8000000000000;
	{
	.reg .b32 %temp; 
	mov.b64 	{%temp, %r36}, %fd53;
	}
	and.b32  	%r37, %r36, 2146435072;
	setp.ne.s32 	%p19, %r37, 2146435072;
	@%p19 bra 	$L__BB0_27;
	setp.num.f64 	%p20, %fd23, %fd23;
	@%p20 bra 	$L__BB0_25;
	mov.f64 	%fd55, 0d3FF8000000000000;
	add.rn.f64 	%fd77, %fd23, %fd55;
	bra.uni 	$L__BB0_27;
$L__BB0_25:
	abs.f64 	%fd54, %fd23;
	setp.neu.f64 	%p21, %fd54, 0d7FF0000000000000;
	@%p21 bra 	$L__BB0_27;
	setp.eq.s32 	%p22, %r8, 1073741824;
	setp.lt.s32 	%p23, %r7, 0;
	selp.b32 	%r39, 0, 2146435072, %p23;
	setp.lt.s32 	%p24, %r9, 0;
	and.b32  	%r40, %r7, 2147483647;
	setp.ne.s32 	%p25, %r40, 1071644672;
	or.b32  	%r41, %r39, -2147483648;
	selp.b32 	%r42, %r41, %r39, %p25;
	selp.b32 	%r43, %r42, %r39, %p22;
	selp.b32 	%r44, %r43, %r39, %p24;
	mov.b32 	%r45, 0;
	mov.b64 	%fd77, {%r45, %r44};
$L__BB0_27:
	setp.eq.f64 	%p26, %fd23, 0d3FF0000000000000;
	selp.f64 	%fd56, 0d3FF0000000000000, %fd77, %p26;
	div.rn.f64 	%fd57, %fd22, %fd56;
	add.f64 	%fd58, %fd21, %fd57;
	sqrt.rn.f64 	%fd59, %fd58;
	mul.wide.s32 	%rd23, %r1, 8;
	add.s64 	%rd24, %rd1, %rd23;
	st.global.f64 	[%rd24], %fd59;
$L__BB0_28:
	ret;

}
.func  (.param .b64 func_retval0) __internal_accurate_pow(
	.param .b64 __internal_accurate_pow_param_0
)
{
	.reg .pred 	%p<8>;
	.reg .b32 	%r<49>;
	.reg .b32 	%f<3>;
	.reg .b64 	%fd<109>;

	ld.param.f64 	%fd10, [__internal_accurate_pow_param_0];
	{
	.reg .b32 %temp; 
	mov.b64 	{%temp, %r46}, %fd10;
	}
	{
	.reg .b32 %temp; 
	mov.b64 	{%r45, %temp}, %fd10;
	}
	shr.u32 	%r47, %r46, 20;
	setp.gt.u32 	%p1, %r46, 1048575;
	@%p1 bra 	$L__BB1_2;
	mul.f64 	%fd11, %fd10, 0d4350000000000000;
	{
	.reg .b32 %temp; 
	mov.b64 	{%temp, %r46}, %fd11;
	}
	{
	.reg .b32 %temp; 
	mov.b64 	{%r45, %temp}, %fd11;
	}
	shr.u32 	%r16, %r46, 20;
	add.s32 	%r47, %r16, -54;
$L__BB1_2:
	add.s32 	%r48, %r47, -1023;
	and.b32  	%r17, %r46, -2146435073;
	or.b32  	%r18, %r17, 1072693248;
	mov.b64 	%fd107, {%r45, %r18};
	setp.lt.u32 	%p2, %r18, 1073127583;
	@%p2 bra 	$L__BB1_4;
	{
	.reg .b32 %temp; 
	mov.b64 	{%r19, %temp}, %fd107;
	}
	{
	.reg .b32 %temp; 
	mov.b64 	{%temp, %r20}, %fd107;
	}
	add.s32 	%r21, %r20, -1048576;
	mov.b64 	%fd107, {%r19, %r21};
	add.s32 	%r48, %r47, -1022;
$L__BB1_4:
	add.f64 	%fd12, %fd107, 0dBFF0000000000000;
	add.f64 	%fd13, %fd107, 0d3FF0000000000000;
	rcp.approx.ftz.f64 	%fd14, %fd13;
	neg.f64 	%fd15, %fd13;
	fma.rn.f64 	%fd16, %fd15, %fd14, 0d3FF0000000000000;
	fma.rn.f64 	%fd17, %fd16, %fd16, %fd16;
	fma.rn.f64 	%fd18, %fd17, %fd14, %fd14;
	mul.f64 	%fd19, %fd12, %fd18;
	fma.rn.f64 	%fd20, %fd12, %fd18, %fd19;
	mul.f64 	%fd21, %fd20, %fd20;
	fma.rn.f64 	%fd22, %fd21, 0d3EB0F5FF7D2CAFE2, 0d3ED0F5D241AD3B5A;
	fma.rn.f64 	%fd23, %fd22, %fd21, 0d3EF3B20A75488A3F;
	fma.rn.f64 	%fd24, %fd23, %fd21, 0d3F1745CDE4FAECD5;
	fma.rn.f64 	%fd25, %fd24, %fd21, 0d3F3C71C7258A578B;
	fma.rn.f64 	%fd26, %fd25, %fd21, 0d3F6249249242B910;
	fma.rn.f64 	%fd27, %fd26, %fd21, 0d3F89999999999DFB;
	sub.f64 	%fd28, %fd12, %fd20;
	add.f64 	%fd29, %fd28, %fd28;
	neg.f64 	%fd30, %fd20;
	fma.rn.f64 	%fd31, %fd30, %fd12, %fd29;
	mul.f64 	%fd32, %fd18, %fd31;
	fma.rn.f64 	%fd33, %fd21, %fd27, 0d3FB5555555555555;
	mov.f64 	%fd34, 0d3FB5555555555555;
	sub.f64 	%fd35, %fd34, %fd33;
	fma.rn.f64 	%fd36, %fd21, %fd27, %fd35;
	add.f64 	%fd37, %fd36, 0dBC46A4CB00B9E7B0;
	add.f64 	%fd38, %fd33, %fd37;
	sub.f64 	%fd39, %fd33, %fd38;
	add.f64 	%fd40, %fd37, %fd39;
	mul.rn.f64 	%fd41, %fd20, %fd20;
	neg.f64 	%fd42, %fd41;
	fma.rn.f64 	%fd43, %fd20, %fd20, %fd42;
	{
	.reg .b32 %temp; 
	mov.b64 	{%r22, %temp}, %fd32;
	}
	{
	.reg .b32 %temp; 
	mov.b64 	{%temp, %r23}, %fd32;
	}
	add.s32 	%r24, %r23, 1048576;
	mov.b64 	%fd44, {%r22, %r24};
	fma.rn.f64 	%fd45, %fd20, %fd44, %fd43;
	mul.rn.f64 	%fd46, %fd41, %fd20;
	neg.f64 	%fd47, %fd46;
	fma.rn.f64 	%fd48, %fd41, %fd20, %fd47;
	fma.rn.f64 	%fd49, %fd41, %fd32, %fd48;
	fma.rn.f64 	%fd50, %fd45, %fd20, %fd49;
	mul.rn.f64 	%fd51, %fd38, %fd46;
	neg.f64 	%fd52, %fd51;
	fma.rn.f64 	%fd53, %fd38, %fd46, %fd52;
	fma.rn.f64 	%fd54, %fd38, %fd50, %fd53;
	fma.rn.f64 	%fd55, %fd40, %fd46, %fd54;
	add.f64 	%fd56, %fd51, %fd55;
	sub.f64 	%fd57, %fd51, %fd56;
	add.f64 	%fd58, %fd55, %fd57;
	add.f64 	%fd59, %fd20, %fd56;
	sub.f64 	%fd60, %fd20, %fd59;
	add.f64 	%fd61, %fd56, %fd60;
	add.f64 	%fd62, %fd58, %fd61;
	add.f64 	%fd63, %fd32, %fd62;
	add.f64 	%fd64, %fd59, %fd63;
	sub.f64 	%fd65, %fd59, %fd64;
	add.f64 	%fd66, %fd63, %fd65;
	xor.b32  	%r25, %r48, -2147483648;
	mov.b32 	%r26, 1127219200;
	mov.b64 	%fd67, {%r25, %r26};
	mov.b32 	%r27, -2147483648;
	mov.b64 	%fd68, {%r27, %r26};
	sub.f64 	%fd69, %fd67, %fd68;
	fma.rn.f64 	%fd70, %fd69, 0d3FE62E42FEFA39EF, %fd64;
	fma.rn.f64 	%fd71, %fd69, 0dBFE62E42FEFA39EF, %fd70;
	sub.f64 	%fd72, %fd71, %fd64;
	sub.f64 	%fd73, %fd66, %fd72;
	fma.rn.f64 	%fd74, %fd69, 0d3C7ABC9E3B39803F, %fd73;
	add.f64 	%fd75, %fd70, %fd74;
	sub.f64 	%fd76, %fd70, %fd75;
	add.f64 	%fd77, %fd74, %fd76;
	mov.f64 	%fd78, 0d3FF8000000000000;
	{
	.reg .b32 %temp; 
	mov.b64 	{%temp, %r28}, %fd78;
	}
	{
	.reg .b32 %temp; 
	mov.b64 	{%r29, %temp}, %fd78;
	}
	shl.b32 	%r30, %r28, 1;
	setp.gt.u32 	%p3, %r30, -33554433;
	and.b32  	%r31, %r28, -15728641;
	selp.b32 	%r32, %r31, %r28, %p3;
	mov.b64 	%fd79, {%r29, %r32};
	mul.rn.f64 	%fd80, %fd75, %fd79;
	neg.f64 	%fd81, %fd80;
	fma.rn.f64 	%fd82, %fd75, %fd79, %fd81;
	fma.rn.f64 	%fd83, %fd77, %fd79, %fd82;
	add.f64 	%fd4, %fd80, %fd83;
	sub.f64 	%fd84, %fd80, %fd4;
	add.f64 	%fd5, %fd83, %fd84;
	fma.rn.f64 	%fd85, %fd4, 0d3FF71547652B82FE, 0d4338000000000000;
	{
	.reg .b32 %temp; 
	mov.b64 	{%r13, %temp}, %fd85;
	}
	mov.f64 	%fd86, 0dC338000000000000;
	add.rn.f64 	%fd87, %fd85, %fd86;
	fma.rn.f64 	%fd88, %fd87, 0dBFE62E42FEFA39EF, %fd4;
	fma.rn.f64 	%fd89, %fd87, 0dBC7ABC9E3B39803F, %fd88;
	fma.rn.f64 	%fd90, %fd89, 0d3E5ADE1569CE2BDF, 0d3E928AF3FCA213EA;
	fma.rn.f64 	%fd91, %fd90, %fd89, 0d3EC71DEE62401315;
	fma.rn.f64 	%fd92, %fd91, %fd89, 0d3EFA01997C89EB71;
	fma.rn.f64 	%fd93, %fd92, %fd89, 0d3F2A01A014761F65;
	fma.rn.f64 	%fd94, %fd93, %fd89, 0d3F56C16C1852B7AF;
	fma.rn.f64 	%fd95, %fd94, %fd89, 0d3F81111111122322;
	fma.rn.f64 	%fd96, %fd95, %fd89, 0d3FA55555555502A1;
	fma.rn.f64 	%fd97, %fd96, %fd89, 0d3FC5555555555511;
	fma.rn.f64 	%fd98, %fd97, %fd89, 0d3FE000000000000B;
	fma.rn.f64 	%fd99, %fd98, %fd89, 0d3FF0000000000000;
	fma.rn.f64 	%fd100, %fd99, %fd89, 0d3FF0000000000000;
	{
	.reg .b32 %temp; 
	mov.b64 	{%r14, %temp}, %fd100;
	}
	{
	.reg .b32 %temp; 
	mov.b64 	{%temp, %r15}, %fd100;
	}
	shl.b32 	%r33, %r13, 20;
	add.s32 	%r34, %r33, %r15;
	mov.b64 	%fd108, {%r14, %r34};
	{
	.reg .b32 %temp; 
	mov.b64 	{%temp, %r35}, %fd4;
	}
	mov.b32 	%f2, %r35;
	abs.f32 	%f1, %f2;
	setp.lt.f32 	%p4, %f1, 0f4086232B;
	@%p4 bra 	$L__BB1_7;
	setp.lt.f64 	%p5, %fd4, 0d0000000000000000;
	add.f64 	%fd101, %fd4, 0d7FF0000000000000;
	selp.f64 	%fd108, 0d0000000000000000, %fd101, %p5;
	setp.geu.f32 	%p6, %f1, 0f40874800;
	@%p6 bra 	$L__BB1_7;
	shr.u32 	%r36, %r13, 31;
	add.s32 	%r37, %r13, %r36;
	shr.s32 	%r38, %r37, 1;
	shl.b32 	%r39, %r38, 20;
	add.s32 	%r40, %r15, %r39;
	mov.b64 	%fd102, {%r14, %r40};
	sub.s32 	%r41, %r13, %r38;
	shl.b32 	%r42, %r41, 20;
	add.s32 	%r43, %r42, 1072693248;
	mov.b32 	%r44, 0;
	mov.b64 	%fd103, {%r44, %r43};
	mul.f64 	%fd108, %fd103, %fd102;
$L__BB1_7:
	abs.f64 	%fd104, %fd108;
	setp.eq.f64 	%p7, %fd104, 0d7FF0000000000000;
	fma.rn.f64 	%fd105, %fd108, %fd5, %fd108;
	selp.f64 	%fd106, %fd108, %fd105, %p7;
	st.param.f64 	[func_retval0], %fd106;
	ret;

}


// ===== COMPILED SASS (sm_100) =====

	.target	sm_100

	.elftype	@"ET_EXEC"


//--------------------- .note.nv.tkinfo           --------------------------
	.section	.note.nv.tkinfo,"",@"SHT_NOTE"
	.sectionflags	@"SHF_NOTE_NV_TKINFO"
	.tkinfo
        /*0018*/ 	.word	0x00000002
        /*0030*/ 	.string	""
        /*0030*/ 	.string	"ptxas"
        /*0030*/ 	.string	"Cuda compilation tools, release 13.0, V13.0.88"
        /*0030*/ 	.string	"Build cuda_13.0.r13.0/compiler.36424714_0"
        /*0030*/ 	.string	"-arch sm_100 -m 64 "



//--------------------- .note.nv.cuinfo           --------------------------
	.section	.note.nv.cuinfo,"",@"SHT_NOTE"
	.sectionflags	@"SHF_NOTE_NV_CUINFO"
        /*0018*/ 	.short	0x0002
        /*001a*/ 	.short	0x0064
        /*001c*/ 	.short	0x0082
	.zero		2


//--------------------- .nv.info                  --------------------------
	.section	.nv.info,"",@"SHT_CUDA_INFO"
	.align	4


	//----- nvinfo : EIATTR_REGCOUNT
	.align		4
        /*0000*/ 	.byte	0x04, 0x2f
        /*0002*/ 	.short	(.L_7 - .L_6)
	.align		4
.L_6:
        /*0004*/ 	.word	index@(_Z13af_ang_vl_gpuPdPKdS1_S1_S1_S1_S1_)
        /*0008*/ 	.word	0x00000020


	//----- nvinfo : EIATTR_FRAME_SIZE
	.align		4
.L_7:
        /*000c*/ 	.byte	0x04, 0x11
        /*000e*/ 	.short	(.L_9 - .L_8)
	.align		4
.L_8:
        /*0010*/ 	.word	index@($_Z13af_ang_vl_gpuPdPKdS1_S1_S1_S1_S1_$__internal_accurate_pow)
        /*0014*/ 	.word	0x00000000


	//----- nvinfo : EIATTR_FRAME_SIZE
	.align		4
.L_9:
        /*0018*/ 	.byte	0x04, 0x11
        /*001a*/ 	.short	(.L_11 - .L_10)
	.align		4
.L_10:
        /*001c*/ 	.word	index@($__internal_1_$__cuda_sm20_dsqrt_rn_f64_mediumpath_v1)
        /*0020*/ 	.word	0x00000000


	//----- nvinfo : EIATTR_FRAME_SIZE
	.align		4
.L_11:
        /*0024*/ 	.byte	0x04, 0x11
        /*0026*/ 	.short	(.L_13 - .L_12)
	.align		4
.L_12:
        /*0028*/ 	.word	index@($__internal_0_$__cuda_sm20_div_rn_f64_full)
        /*002c*/ 	.word	0x00000000


	//----- nvinfo : EIATTR_FRAME_SIZE
	.align		4
.L_13:
        /*0030*/ 	.byte	0x04, 0x11
        /*0032*/ 	.short	(.L_15 - .L_14)
	.align		4
.L_14:
        /*0034*/ 	.word	index@(_Z13af_ang_vl_gpuPdPKdS1_S1_S1_S1_S1_)
        /*0038*/ 	.word	0x00000000


	//----- nvinfo : EIATTR_MIN_STACK_SIZE
	.align		4
.L_15:
        /*003c*/ 	.byte	0x04, 0x12
        /*003e*/ 	.short	(.L_17 - .L_16)
	.align		4
.L_16:
        /*0040*/ 	.word	index@(_Z13af_ang_vl_gpuPdPKdS1_S1_S1_S1_S1_)
        /*0044*/ 	.word	0x00000000
.L_17:


//--------------------- .nv.compat                --------------------------
	.section	.nv.compat,"",@"SHT_CUDA_COMPAT_INFO"
	.align	4
        /*0000*/ 	.byte	0x02, 0x09, 0x00, 0x00, 0x02, 0x02, 0x01, 0x00, 0x02, 0x05, 0x05, 0x00, 0x03, 0x07, 0x01, 0x01
        /*0010*/ 	.byte	0x02, 0x03, 0x00, 0x00, 0x02, 0x06, 0x01, 0x00, 0x04, 0x0b, 0x08, 0x00, 0x01, 0x00, 0x00, 0x00
        /*0020*/ 	.byte	0x00, 0x00, 0x00, 0x00


//--------------------- .nv.info._Z13af_ang_vl_gpuPdPKdS1_S1_S1_S1_S1_ --------------------------
	.section	.nv.info._Z13af_ang_vl_gpuPdPKdS1_S1_S1_S1_S1_,"",@"SHT_CUDA_INFO"
	.sectionflags	@""
	.align	4


	//----- nvinfo : EIATTR_CUDA_API_VERSION
	.align		4
        /*0000*/ 	.byte	0x04, 0x37
        /*0002*/ 	.short	(.L_19 - .L_18)
.L_18:
        /*0004*/ 	.word	0x00000082


	//----- nvinfo : EIATTR_KPARAM_INFO
	.align		4
.L_19:
        /*0008*/ 	.byte	0x04, 0x17
        /*000a*/ 	.short	(.L_21 - .L_20)
.L_20:
        /*000c*/ 	.word	0x00000000
        /*0010*/ 	.short	0x0006
        /*0012*/ 	.short	0x0030
        /*0014*/ 	.byte	0x00, 0xf5, 0x21, 0x00


	//----- nvinfo : EIATTR_KPARAM_INFO
	.align		4
.L_21:
        /*0018*/ 	.byte	0x04, 0x17
        /*001a*/ 	.short	(.L_23 - .L_22)
.L_22:
        /*001c*/ 	.word	0x00000000
        /*0020*/ 	.short	0x0005
        /*0022*/ 	.short	0x0028
        /*0024*/ 	.byte	0x00, 0xf5, 0x21, 0x00


	//----- nvinfo : EIATTR_KPARAM_INFO
	.align		4
.L_23:
        /*0028*/ 	.byte	0x04, 0x17
        /*002a*/ 	.short	(.L_25 - .L_24)
.L_24:
        /*002c*/ 	.word	0x00000000
        /*0030*/ 	.short	0x0004
        /*0032*/ 	.short	0x0020
        /*0034*/ 	.byte	0x00, 0xf5, 0x21, 0x00


	//----- nvinfo : EIATTR_KPARAM_INFO
	.align		4
.L_25:
        /*0038*/ 	.byte	0x04, 0x17
        /*003a*/ 	.short	(.L_27 - .L_26)
.L_26:
        /*003c*/ 	.word	0x00000000
        /*0040*/ 	.short	0x0003
        /*0042*/ 	.short	0x0018
        /*0044*/ 	.byte	0x00, 0xf5, 0x21, 0x00


	//----- nvinfo : EIATTR_KPARAM_INFO
	.align		4
.L_27:
        /*0048*/ 	.byte	0x04, 0x17
        /*004a*/ 	.short	(.L_29 - .L_28)
.L_28:
        /*004c*/ 	.word	0x00000000
        /*0050*/ 	.short	0x0002
        /*0052*/ 	.short	0x0010
        /*0054*/ 	.byte	0x00, 0xf5, 0x21, 0x00


	//----- nvinfo : EIATTR_KPARAM_INFO
	.align		4
.L_29:
        /*0058*/ 	.byte	0x04, 0x17
        /*005a*/ 	.short	(.L_31 - .L_30)
.L_30:
        /*005c*/ 	.word	0x00000000
        /*0060*/ 	.short	0x0001
        /*0062*/ 	.short	0x0008
        /*0064*/ 	.byte	0x00, 0xf5, 0x21, 0x00


	//----- nvinfo : EIATTR_KPARAM_INFO
	.align		4
.L_31:
        /*0068*/ 	.byte	0x04, 0x17
        /*006a*/ 	.short	(.L_33 - .L_32)
.L_32:
        /*006c*/ 	.word	0x00000000
        /*0070*/ 	.short	0x0000
        /*0072*/ 	.short	0x0000
        /*0074*/ 	.byte	0x00, 0xf5, 0x21, 0x00


	//----- nvinfo : EIATTR_SPARSE_MMA_MASK
	.align		4
.L_33:
        /*0078*/ 	.byte	0x03, 0x50
        /*007a*/ 	.short	0x0000


	//----- nvinfo : EIATTR_MAXREG_COUNT
	.align		4
        /*007c*/ 	.byte	0x03, 0x1b
        /*007e*/ 	.short	0x00ff


	//----- nvinfo : EIATTR_MERCURY_ISA_VERSION
	.align		4
        /*0080*/ 	.byte	0x03, 0x5f
        /*0082*/ 	.short	0x0101


	//----- nvinfo : EIATTR_VRC_CTA_INIT_COUNT
	.align		4
        /*0084*/ 	.byte	0x02, 0x4a
	.zero		1
	.zero		1


	//----- nvinfo : EIATTR_EXIT_INSTR_OFFSETS
	.align		4
        /*0088*/ 	.byte	0x04, 0x1c
        /*008a*/ 	.short	(.L_35 - .L_34)


	//   ....[0]....
.L_34:
        /*008c*/ 	.word	0x00000080


	//   ....[1]....
        /*0090*/ 	.word	0x000008b0


	//   ....[2]....
        /*0094*/ 	.word	0x00001170


	//----- nvinfo : EIATTR_CRS_STACK_SIZE
	.align		4
.L_35:
        /*0098*/ 	.byte	0x04, 0x1e
        /*009a*/ 	.short	(.L_37 - .L_36)
.L_36:
        /*009c*/ 	.word	0x00000000


	//----- nvinfo : EIATTR_CBANK_PARAM_SIZE
	.align		4
.L_37:
        /*00a0*/ 	.byte	0x03, 0x19
        /*00a2*/ 	.short	0x0038


	//----- nvinfo : EIATTR_PARAM_CBANK
	.align		4
        /*00a4*/ 	.byte	0x04, 0x0a
        /*00a6*/ 	.short	(.L_39 - .L_38)
	.align		4
.L_38:
        /*00a8*/ 	.word	index@(.nv.constant0._Z13af_ang_vl_gpuPdPKdS1_S1_S1_S1_S1_)
        /*00ac*/ 	.short	0x0380
        /*00ae*/ 	.short	0x0038


	//----- nvinfo : EIATTR_SW_WAR
	.align		4
.L_39:
        /*00b0*/ 	.byte	0x04, 0x36
        /*00b2*/ 	.short	(.L_41 - .L_40)
.L_40:
        /*00b4*/ 	.word	0x00000008
.L_41:


//--------------------- .nv.callgraph             --------------------------
	.section	.nv.callgraph,"",@"SHT_CUDA_CALLGRAPH"
	.align	4
	.sectionentsize	8
	.align		4
        /*0000*/ 	.word	0x00000000
	.align		4
        /*0004*/ 	.word	0xffffffff
	.align		4
        /*0008*/ 	.word	0x00000000
	.align		4
        /*000c*/ 	.word	0xfffffffe
	.align		4
        /*0010*/ 	.word	0x00000000
	.align		4
        /*0014*/ 	.word	0xfffffffd
	.align		4
        /*0018*/ 	.word	0x00000000
	.align		4
        /*001c*/ 	.word	0xfffffffc


//--------------------- .nv.constant3             --------------------------
	.section	.nv.constant3,"a",@progbits
	.align	8
.nv.constant3:
	.type		g_up,@object
	.size		g_up,(g_down1 - g_up)
g_up:
	.zero		8
	.type		g_down1,@object
	.size		g_down1,(g_down2 - g_down1)
g_down1:
	.zero		8
	.type		g_down2,@object
	.size		g_down2,(fw - g_down2)
g_down2:
	.zero		8
	.type		fw,@object
	.size		fw,(vSize - fw)
fw:
	.zero		8
	.type		vSize,@object
	.size		vSize,(lSize - vSize)
vSize:
	.zero		4
	.type		lSize,@object
	.size		lSize,(.L_5 - lSize)
lSize:
	.zero		4
.L_5:


//--------------------- .text._Z13af_ang_vl_gpuPdPKdS1_S1_S1_S1_S1_ --------------------------
	.section	.text._Z13af_ang_vl_gpuPdPKdS1_S1_S1_S1_S1_,"ax",@progbits
	.align	128
        .global         _Z13af_ang_vl_gpuPdPKdS1_S1_S1_S1_S1_
        .type           _Z13af_ang_vl_gpuPdPKdS1_S1_S1_S1_S1_,@function
        .size           _Z13af_ang_vl_gpuPdPKdS1_S1_S1_S1_S1_,(.L_x_36 - _Z13af_ang_vl_gpuPdPKdS1_S1_S1_S1_S1_)
        .other          _Z13af_ang_vl_gpuPdPKdS1_S1_S1_S1_S1_,@"STO_CUDA_ENTRY STV_DEFAULT"
_Z13af_ang_vl_gpuPdPKdS1_S1_S1_S1_S1_:
.text._Z13af_ang_vl_gpuPdPKdS1_S1_S1_S1_S1_:
[----:B------:R-:W-:Y:S01]  /*0000*/  LDC R1, c[0x0][0x37c] ;  /* 0x0000df00ff017b82 */ /* 0x000fe20000000800 */
[----:B------:R-:W0:Y:S07]  /*0010*/  S2R R0, SR_TID.X ;  /* 0x0000000000007919 */ /* 0x000e2e0000002100 */
[----:B------:R-:W0:Y:S08]  /*0020*/  S2UR UR4, SR_CTAID.X ;  /* 0x00000000000479c3 */ /* 0x000e300000002500 */
[----:B------:R-:W0:Y:S08]  /*0030*/  LDC R7, c[0x0][0x360] ;  /* 0x0000d800ff077b82 */ /* 0x000e300000000800 */
[----:B------:R-:W1:Y:S01]  /*0040*/  LDC.64 R2, c[0x3][0x20] ;  /* 0x00c00800ff027b82 */ /* 0x000e620000000a00 */
[----:B0-----:R-:W-:-:S02]  /*0050*/  IMAD R7, R7, UR4, R0 ;  /* 0x0000000407077c24 */ /* 0x001fc4000f8e0200 */
[----:B-1----:R-:W-:-:S05]  /*0060*/  IMAD R0, R3, R2, RZ ;  /* 0x0000000203007224 */ /* 0x002fca00078e02ff */
[----:B------:R-:W-:-:S13]  /*0070*/  ISETP.GE.AND P0, PT, R7, R0, PT ;  /* 0x000000000700720c */ /* 0x000fda0003f06270 */
[----:B------:R-:W-:Y:S05]  /*0080*/  @P0 EXIT ;  /* 0x000000000000094d */ /* 0x000fea0003800000 */
[----:B------:R-:W-:Y:S01]  /*0090*/  IABS R3, R2 ;  /* 0x0000000200037213 */ /* 0x000fe20000000000 */
[----:B------:R-:W0:Y:S01]  /*00a0*/  LDC.64 R20, c[0x0][0x398] ;  /* 0x0000e600ff147b82 */ /* 0x000e220000000a00 */
[----:B------:R-:W1:Y:S02]  /*00b0*/  LDCU.64 UR4, c[0x0][0x358] ;  /* 0x00006b00ff0477ac */ /* 0x000e640008000a00 */
[----:B------:R-:W2:Y:S05]  /*00c0*/  I2F.RP R0, R3 ;  /* 0x0000000300007306 */ /* 0x000eaa0000209400 */
[----:B------:R-:W3:Y:S08]  /*00d0*/  LDC.64 R18, c[0x0][0x3a8] ;  /* 0x0000ea00ff127b82 */ /* 0x000ef00000000a00 */
[----:B------:R-:W4:Y:S01]  /*00e0*/  LDC.64 R12, c[0x0][0x390] ;  /* 0x0000e400ff0c7b82 */ /* 0x000f220000000a00 */
[----:B--2---:R-:W2:Y:S07]  /*00f0*/  MUFU.RCP R0, R0 ;  /* 0x0000000000007308 */ /* 0x004eae0000001000 */
[----:B------:R-:W5:Y:S01]  /*0100*/  LDC.64 R10, c[0x0][0x3a0] ;  /* 0x0000e800ff0a7b82 */ /* 0x000f620000000a00 */
[----:B--2---:R-:W-:-:S04]  /*0110*/  VIADD R4, R0, 0xffffffe ;  /* 0x0ffffffe00047836 */ /* 0x004fc80000000000 */
[----:B------:R2:W1:Y:S02]  /*0120*/  F2I.FTZ.U32.TRUNC.NTZ R5, R4 ;  /* 0x0000000400057305 */ /* 0x000464000021f000 */
[----:B--2---:R-:W-:Y:S02]  /*0130*/  IMAD.MOV.U32 R4, RZ, RZ, RZ ;  /* 0x000000ffff047224 */ /* 0x004fe400078e00ff */
[----:B-1----:R-:W-:-:S04]  /*0140*/  IMAD.MOV R6, RZ, RZ, -R5 ;  /* 0x000000ffff067224 */ /* 0x002fc800078e0a05 */
[----:B------:R-:W-:Y:S01]  /*0150*/  IMAD R9, R6, R3, RZ ;  /* 0x0000000306097224 */ /* 0x000fe200078e02ff */
[----:B------:R-:W-:-:S03]  /*0160*/  IABS R6, R7 ;  /* 0x0000000700067213 */ /* 0x000fc60000000000 */
[----:B------:R-:W-:Y:S02]  /*0170*/  IMAD.HI.U32 R5, R5, R9, R4 ;  /* 0x0000000905057227 */ /* 0x000fe400078e0004 */
[----:B------:R-:W1:Y:S04]  /*0180*/  LDC.64 R8, c[0x0][0x388] ;  /* 0x0000e200ff087b82 */ /* 0x000e680000000a00 */
[----:B------:R-:W-:-:S04]  /*0190*/  IMAD.HI.U32 R15, R5, R6, RZ ;  /* 0x00000006050f7227 */ /* 0x000fc800078e00ff */
[----:B------:R-:W-:Y:S01]  /*01a0*/  IMAD.MOV R0, RZ, RZ, -R15 ;  /* 0x000000ffff007224 */ /* 0x000fe200078e0a0f */
[----:B------:R-:W2:Y:S03]  /*01b0*/  LDC.64 R4, c[0x0][0x3b0] ;  /* 0x0000ec00ff047b82 */ /* 0x000ea60000000a00 */
[----:B------:R-:W-:-:S05]  /*01c0*/  IMAD R0, R3, R0, R6 ;  /* 0x0000000003007224 */ /* 0x000fca00078e0206 */
[----:B------:R-:W-:-:S13]  /*01d0*/  ISETP.GT.U32.AND P1, PT, R3, R0, PT ;  /* 0x000000000300720c */ /* 0x000fda0003f24070 */
[----:B------:R-:W-:Y:S02]  /*01e0*/  @!P1 IMAD.IADD R0, R0, 0x1, -R3 ;  /* 0x0000000100009824 */ /* 0x000fe400078e0a03 */
[----:B------:R-:W-:Y:S01]  /*01f0*/  @!P1 VIADD R15, R15, 0x1 ;  /* 0x000000010f0f9836 */ /* 0x000fe20000000000 */
[----:B------:R-:W-:Y:S02]  /*0200*/  ISETP.NE.AND P1, PT, R2, RZ, PT ;  /* 0x000000ff0200720c */ /* 0x000fe40003f25270 */
[----:B------:R-:W-:Y:S02]  /*0210*/  ISETP.GE.U32.AND P0, PT, R0, R3, PT ;  /* 0x000000030000720c */ /* 0x000fe40003f06070 */
[----:B------:R-:W-:-:S04]  /*0220*/  LOP3.LUT R0, R7, R2, RZ, 0x3c, !PT ;  /* 0x0000000207007212 */ /* 0x000fc800078e3cff */
[----:B------:R-:W-:-:S07]  /*0230*/  ISETP.GE.AND P2, PT, R0, RZ, PT ;  /* 0x000000ff0000720c */ /* 0x000fce0003f46270 */
[----:B------:R-:W-:-:S06]  /*0240*/  @P0 VIADD R15, R15, 0x1 ;  /* 0x000000010f0f0836 */ /* 0x000fcc0000000000 */
[----:B------:R-:W-:Y:S01]  /*0250*/  @!P2 IMAD.MOV R15, RZ, RZ, -R15 ;  /* 0x000000ffff0fa224 */ /* 0x000fe200078e0a0f */
[----:B------:R-:W-:-:S04]  /*0260*/  @!P1 LOP3.LUT R15, RZ, R2, RZ, 0x33, !PT ;  /* 0x00000002ff0f9212 */ /* 0x000fc800078e33ff */
[C---:B------:R-:W-:Y:S01]  /*0270*/  IADD3 R17, PT, PT, -R15.reuse, RZ, RZ ;  /* 0x000000ff0f117210 */ /* 0x040fe20007ffe1ff */
[----:B--2---:R-:W-:-:S04]  /*0280*/  IMAD.WIDE R4, R15, 0x8, R4 ;  /* 0x000000080f047825 */ /* 0x004fc800078e0204 */
[----:B------:R-:W-:Y:S02]  /*0290*/  IMAD R17, R2, R17, R7 ;  /* 0x0000001102117224 */ /* 0x000fe400078e0207 */
[----:B------:R-:W2:Y:S02]  /*02a0*/  LDG.E.64 R4, desc[UR4][R4.64] ;  /* 0x0000000404047981 */ /* 0x000ea4000c1e1b00 */
[----:B0-----:R-:W-:-:S04]  /*02b0*/  IMAD.WIDE R2, R17, 0x8, R20 ;  /* 0x0000000811027825 */ /* 0x001fc800078e0214 */
[----:B---3--:R-:W-:Y:S02]  /*02c0*/  IMAD.WIDE R20, R15, 0x8, R18 ;  /* 0x000000080f147825 */ /* 0x008fe400078e0212 */
[----:B------:R-:W2:Y:S02]  /*02d0*/  LDG.E.64 R2, desc[UR4][R2.64] ;  /* 0x0000000402027981 */ /* 0x000ea4000c1e1b00 */
[----:B----4-:R-:W-:Y:S02]  /*02e0*/  IMAD.WIDE R18, R17, 0x8, R12 ;  /* 0x0000000811127825 */ /* 0x010fe400078e020c */
[----:B------:R-:W3:Y:S02]  /*02f0*/  LDG.E.64 R12, desc[UR4][R20.64] ;  /* 0x00000004140c7981 */ /* 0x000ee4000c1e1b00 */
[----:B-----5:R-:W-:Y:S02]  /*0300*/  IMAD.WIDE R14, R15, 0x8, R10 ;  /* 0x000000080f0e7825 */ /* 0x020fe400078e020a */
[----:B------:R-:W3:Y:S02]  /*0310*/  LDG.E.64 R18, desc[UR4][R18.64] ;  /* 0x0000000412127981 */ /* 0x000ee4000c1e1b00 */
[----:B-1----:R-:W-:-:S02]  /*0320*/  IMAD.WIDE R10, R17, 0x8, R8 ;  /* 0x00000008110a7825 */ /* 0x002fc400078e0208 */
[----:B------:R-:W4:Y:S01]  /*0330*/  LDG.E.64 R14, desc[UR4][R14.64] ;  /* 0x000000040e0e7981 */ /* 0x000f22000c1e1b00 */
[----:B------:R-:W0:Y:S03]  /*0340*/  LDC.64 R16, c[0x3][0x18] ;  /* 0x00c00600ff107b82 */ /* 0x000e260000000a00 */
[----:B------:R-:W4:Y:S01]  /*0350*/  LDG.E.64 R8, desc[UR4][R10.64] ;  /* 0x000000040a087981 */ /* 0x000f22000c1e1b00 */
[----:B0-----:R-:W-:Y:S02]  /*0360*/  DSETP.NEU.AND P0, PT, R16, 1, PT ;  /* 0x3ff000001000742a */ /* 0x001fe40003f0d000 */
[----:B--2---:R-:W-:-:S08]  /*0370*/  DMUL R4, R2, R4 ;  /* 0x0000000402047228 */ /* 0x004fd00000000000 */
[----:B---3--:R-:W-:-:S08]  /*0380*/  DFMA R4, R18, R12, R4 ;  /* 0x0000000c1204722b */ /* 0x008fd00000000004 */
[----:B----4-:R-:W-:Y:S01]  /*0390*/  DFMA R8, R8, R14, R4 ;  /* 0x0000000e0808722b */ /* 0x010fe20000000004 */
[----:B------:R-:W-:Y:S10]  /*03a0*/  @P0 BRA `(.L_x_0) ;  /* 0x0000000400440947 */ /* 0x000ff40003800000 */
[----:B------:R-:W0:Y:S01]  /*03b0*/  LDC.64 R2, c[0x3][0x8] ;  /* 0x00c00200ff027b82 */ /* 0x000e220000000a00 */
[----:B------:R-:W0:Y:S01]  /*03c0*/  LDCU.64 UR6, c[0x3][0x10] ;  /* 0x00c00200ff0677ac */ /* 0x000e220008000a00 */
[----:B------:R-:W-:Y:S01]  /*03d0*/  BSSY.RECONVERGENT B0, `(.L_x_1) ;  /* 0x000000c000007945 */ /* 0x000fe20003800200 */
[----:B0-----:R-:W-:-:S08]  /*03e0*/  DFMA R8, R8, UR6, R2 ;  /* 0x0000000608087c2b */ /* 0x001fd00008000002 */
[----:B------:R-:W-:-:S14]  /*03f0*/  DSETP.NEU.AND P0, PT, R8, RZ, PT ;  /* 0x000000ff0800722a */ /* 0x000fdc0003f0d000 */
[----:B------:R-:W-:Y:S01]  /*0400*/  @!P0 CS2R R2, SRZ ;  /* 0x0000000000028805 */ /* 0x000fe2000001ff00 */
[----:B------:R-:W-:Y:S06]  /*0410*/  @!P0 BRA `(.L_x_2) ;  /* 0x00000000001c8947 */ /* 0x000fec0003800000 */
[----:B------:R-:W-:Y:S01]  /*0420*/  DADD R4, -RZ, |R8| ;  /* 0x00000000ff047229 */ /* 0x000fe20000000508 */
[----:B------:R-:W-:-:S09]  /*0430*/  MOV R0, 0x460 ;  /* 0x0000046000007802 */ /* 0x000fd20000000f00 */
[----:B------:R-:W-:-:S07]  /*0440*/  IMAD.MOV.U32 R20, RZ, RZ, R4 ;  /* 0x000000ffff147224 */ /* 0x000fce00078e0004 */
[----:B------:R-:W-:Y:S05]  /*0450*/  CALL.REL.NOINC `($_Z13af_ang_vl_gpuPdPKdS1_S1_S1_S1_S1_$__internal_accurate_pow) ;  /* 0x0000001400787944 */ /* 0x000fea0003c00000 */
[----:B------:R-:W-:-:S04]  /*0460*/  ISETP.GE.AND P0, PT, R9, RZ, PT ;  /* 0x000000ff0900720c */ /* 0x000fc80003f06270 */
[----:B------:R-:W-:Y:S02]  /*0470*/  FSEL R2, R6, RZ, P0 ;  /* 0x000000ff06027208 */ /* 0x000fe40000000000 */
[----:B------:R-:W-:-:S07]  /*0480*/  FSEL R3, R12, -QNAN , P0 ;  /* 0xfff800000c037808 */ /* 0x000fce0000000000 */
.L_x_2:
[----:B------:R-:W-:Y:S05]  /*0490*/  BSYNC.RECONVERGENT B0 ;  /* 0x0000000000007941 */ /* 0x000fea0003800200 */
.L_x_1:
[C---:B------:R-:W-:Y:S01]  /*04a0*/  DADD R4, R8.reuse, 1.5 ;  /* 0x3ff8000008047429 */ /* 0x040fe20000000000 */
[----:B------:R-:W-:Y:S01]  /*04b0*/  BSSY.RECONVERGENT B0, `(.L_x_3) ;  /* 0x000000b000007945 */ /* 0x000fe20003800200 */
[----:B------:R-:W-:-:S08]  /*04c0*/  DSETP.NEU.AND P1, PT, R8, 1, PT ;  /* 0x3ff000000800742a */ /* 0x000fd00003f2d000 */
[----:B------:R-:W-:-:S04]  /*04d0*/  LOP3.LUT R4, R5, 0x7ff00000, RZ, 0xc0, !PT ;  /* 0x7ff0000005047812 */ /* 0x000fc800078ec0ff */
[----:B------:R-:W-:-:S13]  /*04e0*/  ISETP.NE.AND P0, PT, R4, 0x7ff00000, PT ;  /* 0x7ff000000400780c */ /* 0x000fda0003f05270 */
[----:B------:R-:W-:Y:S05]  /*04f0*/  @P0 BRA `(.L_x_4) ;  /* 0x0000000000180947 */ /* 0x000fea0003800000 */
[----:B------:R-:W-:-:S14]  /*0500*/  DSETP.NAN.AND P0, PT, R8, R8, PT ;  /* 0x000000080800722a */ /* 0x000fdc0003f08000 */
[----:B------:R-:W-:Y:S01]  /*0510*/  @P0 DADD R2, R8, 1.5 ;  /* 0x3ff8000008020429 */ /* 0x000fe20000000000 */
[----:B------:R-:W-:Y:S10]  /*0520*/  @P0 BRA `(.L_x_4) ;  /* 0x00000000000c0947 */ /* 0x000ff40003800000 */
[----:B------:R-:W-:-:S14]  /*0530*/  DSETP.NEU.AND P0, PT, |R8|, +INF , PT ;  /* 0x7ff000000800742a */ /* 0x000fdc0003f0d200 */
[----:B------:R-:W-:Y:S02]  /*0540*/  @!P0 IMAD.MOV.U32 R2, RZ, RZ, 0x0 ;  /* 0x00000000ff028424 */ /* 0x000fe400078e00ff */
[----:B------:R-:W-:-:S07]  /*0550*/  @!P0 IMAD.MOV.U32 R3, RZ, RZ, 0x7ff00000 ;  /* 0x7ff00000ff038424 */ /* 0x000fce00078e00ff */
.L_x_4:
[----:B------:R-:W-:Y:S05]  /*0560*/  BSYNC.RECONVERGENT B0 ;  /* 0x0000000000007941 */ /* 0x000fea0003800200 */
.L_x_3:
[----:B------:R-:W-:Y:S01]  /*0570*/  FSEL R5, R3, 1.875, P1 ;  /* 0x3ff0000003057808 */ /* 0x000fe20000800000 */
[----:B------:R-:W0:Y:S01]  /*0580*/  LDCU.64 UR6, c[0x3][URZ] ;  /* 0x00c00000ff0677ac */ /* 0x000e220008000a00 */
[----:B------:R-:W-:Y:S01]  /*0590*/  FSEL R4, R2, RZ, P1 ;  /* 0x000000ff02047208 */ /* 0x000fe20000800000 */
[----:B------:R-:W-:Y:S01]  /*05a0*/  IMAD.MOV.U32 R2, RZ, RZ, 0x1 ;  /* 0x00000001ff027424 */ /* 0x000fe200078e00ff */
[----:B------:R-:W1:Y:S01]  /*05b0*/  MUFU.RCP64H R3, R5 ;  /* 0x0000000500037308 */ /* 0x000e620000001800 */
[----:B------:R-:W2:Y:S01]  /*05c0*/  LDC R0, c[0x3][0x4] ;  /* 0x00c00100ff007b82 */ /* 0x000ea20000000800 */
[----:B------:R-:W-:Y:S03]  /*05d0*/  BSSY.RECONVERGENT B0, `(.L_x_5) ;  /* 0x0000015000007945 */ /* 0x000fe60003800200 */
[----:B-1----:R-:W-:-:S08]  /*05e0*/  DFMA R8, -R4, R2, 1 ;  /* 0x3ff000000408742b */ /* 0x002fd00000000102 */
[----:B------:R-:W-:Y:S01]  /*05f0*/  DFMA R8, R8, R8, R8 ;  /* 0x000000080808722b */ /* 0x000fe20000000008 */
[----:B--2---:R-:W-:-:S07]  /*0600*/  FSETP.GEU.AND P1, PT, |R0|, 6.5827683646048100446e-37, PT ;  /* 0x036000000000780b */ /* 0x004fce0003f2e200 */
[----:B------:R-:W-:-:S08]  /*0610*/  DFMA R8, R2, R8, R2 ;  /* 0x000000080208722b */ /* 0x000fd00000000002 */
[----:B------:R-:W-:-:S08]  /*0620*/  DFMA R2, -R4, R8, 1 ;  /* 0x3ff000000402742b */ /* 0x000fd00000000108 */
[----:B------:R-:W-:-:S08]  /*0630*/  DFMA R2, R8, R2, R8 ;  /* 0x000000020802722b */ /* 0x000fd00000000008 */
[----:B0-----:R-:W-:-:S08]  /*0640*/  DMUL R8, R2, UR6 ;  /* 0x0000000602087c28 */ /* 0x001fd00008000000 */
[----:B------:R-:W-:-:S08]  /*0650*/  DFMA R10, -R4, R8, UR6 ;  /* 0x00000006040a7e2b */ /* 0x000fd00008000108 */
[----:B------:R-:W-:-:S10]  /*0660*/  DFMA R2, R2, R10, R8 ;  /* 0x0000000a0202722b */ /* 0x000fd40000000008 */
[----:B------:R-:W-:-:S05]  /*0670*/  FFMA R6, RZ, R5, R3 ;  /* 0x00000005ff067223 */ /* 0x000fca0000000003 */
[----:B------:R-:W-:-:S13]  /*0680*/  FSETP.GT.AND P0, PT, |R6|, 1.469367938527859385e-39, PT ;  /* 0x001000000600780b */ /* 0x000fda0003f04200 */
[----:B------:R-:W-:Y:S05]  /*0690*/  @P0 BRA P1, `(.L_x_6) ;  /* 0x0000000000200947 */ /* 0x000fea0000800000 */
[----:B------:R-:W0:Y:S01]  /*06a0*/  LDCU.64 UR6, c[0x3][URZ] ;  /* 0x00c00000ff0677ac */ /* 0x000e220008000a00 */
[----:B------:R-:W-:Y:S01]  /*06b0*/  IMAD.MOV.U32 R13, RZ, RZ, R5 ;  /* 0x000000ffff0d7224 */ /* 0x000fe200078e0005 */
[----:B------:R-:W-:Y:S01]  /*06c0*/  MOV R0, 0x700 ;  /* 0x0000070000007802 */ /* 0x000fe20000000f00 */
[----:B0-----:R-:W-:Y:S02]  /*06d0*/  IMAD.U32 R14, RZ, RZ, UR6 ;  /* 0x00000006ff0e7e24 */ /* 0x001fe4000f8e00ff */
[----:B------:R-:W-:-:S07]  /*06e0*/  IMAD.U32 R15, RZ, RZ, UR7 ;  /* 0x00000007ff0f7e24 */ /* 0x000fce000f8e00ff */
[----:B------:R-:W-:Y:S05]  /*06f0*/  CALL.REL.NOINC `($__internal_0_$__cuda_sm20_div_rn_f64_full) ;  /* 0x0000000800a07944 */ /* 0x000fea0003c00000 */
[----:B------:R-:W-:Y:S01]  /*0700*/  IMAD.MOV.U32 R2, RZ, RZ, R16 ;  /* 0x000000ffff027224 */ /* 0x000fe200078e0010 */
[----:B------:R-:W-:-:S07]  /*0710*/  MOV R3, R17 ;  /* 0x0000001100037202 */ /* 0x000fce0000000f00 */
.L_x_6:
[----:B------:R-:W-:Y:S05]  /*0720*/  BSYNC.RECONVERGENT B0 ;  /* 0x0000000000007941 */ /* 0x000fea0003800200 */
.L_x_5:
[----:B------:R-:W0:Y:S01]  /*0730*/  MUFU.RSQ64H R5, R3 ;  /* 0x0000000300057308 */ /* 0x000e220000001c00 */
[----:B------:R-:W-:Y:S01]  /*0740*/  VIADD R4, R3, 0xfcb00000 ;  /* 0xfcb0000003047836 */ /* 0x000fe20000000000 */
[----:B------:R-:W-:Y:S01]  /*0750*/  BSSY.RECONVERGENT B0, `(.L_x_7) ;  /* 0x0000012000007945 */ /* 0x000fe20003800200 */
[----:B------:R-:W-:Y:S02]  /*0760*/  IMAD.MOV.U32 R10, RZ, RZ, 0x0 ;  /* 0x00000000ff0a7424 */ /* 0x000fe400078e00ff */
[----:B------:R-:W-:Y:S01]  /*0770*/  IMAD.MOV.U32 R11, RZ, RZ, 0x3fd80000 ;  /* 0x3fd80000ff0b7424 */ /* 0x000fe200078e00ff */
[----:B------:R-:W-:Y:S01]  /*0780*/  ISETP.GE.U32.AND P0, PT, R4, 0x7ca00000, PT ;  /* 0x7ca000000400780c */ /* 0x000fe20003f06070 */
[----:B0-----:R-:W-:-:S08]  /*0790*/  DMUL R8, R4, R4 ;  /* 0x0000000404087228 */ /* 0x001fd00000000000 */
[----:B------:R-:W-:-:S08]  /*07a0*/  DFMA R8, -R8, R2, 1 ;  /* 0x3ff000000808742b */ /* 0x000fd00000000102 */
[----:B------:R-:W-:Y:S02]  /*07b0*/  DFMA R10, R8, R10, 0.5 ;  /* 0x3fe00000080a742b */ /* 0x000fe4000000000a */
[----:B------:R-:W-:-:S08]  /*07c0*/  DMUL R8, R4, R8 ;  /* 0x0000000804087228 */ /* 0x000fd00000000000 */
[----:B------:R-:W-:-:S08]  /*07d0*/  DFMA R12, R10, R8, R4 ;  /* 0x000000080a0c722b */ /* 0x000fd00000000004 */
[----:B------:R-:W-:Y:S02]  /*07e0*/  DMUL R14, R12, R2 ;  /* 0x000000020c0e7228 */ /* 0x000fe40000000000 */
[----:B------:R-:W-:Y:S02]  /*07f0*/  VIADD R9, R13, 0xfff00000 ;  /* 0xfff000000d097836 */ /* 0x000fe40000000000 */
[----:B------:R-:W-:-:S04]  /*0800*/  IMAD.MOV.U32 R8, RZ, RZ, R12 ;  /* 0x000000ffff087224 */ /* 0x000fc800078e000c */
[----:B------:R-:W-:-:S08]  /*0810*/  DFMA R16, R14, -R14, R2 ;  /* 0x8000000e0e10722b */ /* 0x000fd00000000002 */
[----:B------:R-:W-:Y:S01]  /*0820*/  DFMA R10, R16, R8, R14 ;  /* 0x00000008100a722b */ /* 0x000fe2000000000e */
[----:B------:R-:W-:Y:S10]  /*0830*/  @!P0 BRA `(.L_x_8) ;  /* 0x00000000000c8947 */ /* 0x000ff40003800000 */
[----:B------:R-:W-:Y:S01]  /*0840*/  IMAD.MOV.U32 R6, RZ, RZ, R12 ;  /* 0x000000ffff067224 */ /* 0x000fe200078e000c */
[----:B------:R-:W-:-:S07]  /*0850*/  MOV R0, 0x870 ;  /* 0x0000087000007802 */ /* 0x000fce0000000f00 */
[----:B------:R-:W-:Y:S05]  /*0860*/  CALL.REL.NOINC `($__internal_1_$__cuda_sm20_dsqrt_rn_f64_mediumpath_v1) ;  /* 0x0000000c00b87944 */ /* 0x000fea0003c00000 */
.L_x_8:
[----:B------:R-:W-:Y:S05]  /*0870*/  BSYNC.RECONVERGENT B0 ;  /* 0x0000000000007941 */ /* 0x000fea0003800200 */
.L_x_7:
[----:B------:R-:W0:Y:S02]  /*0880*/  LDC.64 R2, c[0x0][0x380] ;  /* 0x0000e000ff027b82 */ /* 0x000e240000000a00 */
[----:B0-----:R-:W-:-:S05]  /*0890*/  IMAD.WIDE R2, R7, 0x8, R2 ;  /* 0x0000000807027825 */ /* 0x001fca00078e0202 */
[----:B------:R-:W-:Y:S01]  /*08a0*/  STG.E.64 desc[UR4][R2.64], R10 ;  /* 0x0000000a02007986 */ /* 0x000fe2000c101b04 */
[----:B------:R-:W-:Y:S05]  /*08b0*/  EXIT ;  /* 0x000000000000794d */ /* 0x000fea0003800000 */
.L_x_0:
        /* <DEDUP_REMOVED lines=14> */
.L_x_10:
[----:B------:R-:W-:Y:S05]  /*09a0*/  BSYNC.RECONVERGENT B0 ;  /* 0x0000000000007941 */ /* 0x000fea0003800200 */
.L_x_9:
        /* <DEDUP_REMOVED lines=10> */
[----:B------:R-:W-:Y:S01]  /*0a50*/  @!P0 IMAD.MOV.U32 R4, RZ, RZ, 0x0 ;  /* 0x00000000ff048424 */ /* 0x000fe200078e00ff */
[----:B------:R-:W-:-:S07]  /*0a60*/  @!P0 MOV R5, 0x7ff00000 ;  /* 0x7ff0000000058802 */ /* 0x000fce0000000f00 */
.L_x_12:
[----:B------:R-:W-:Y:S05]  /*0a70*/  BSYNC.RECONVERGENT B0 ;  /* 0x0000000000007941 */ /* 0x000fea0003800200 */
.L_x_11:
[----:B------:R-:W-:Y:S01]  /*0a80*/  FSEL R5, R5, 1.875, P1 ;  /* 0x3ff0000005057808 */ /* 0x000fe20000800000 */
[----:B------:R-:W-:Y:S01]  /*0a90*/  IMAD.MOV.U32 R2, RZ, RZ, 0x1 ;  /* 0x00000001ff027424 */ /* 0x000fe200078e00ff */
[----:B------:R-:W-:Y:S01]  /*0aa0*/  FSEL R4, R4, RZ, P1 ;  /* 0x000000ff04047208 */ /* 0x000fe20000800000 */
[----:B------:R-:W0:Y:S01]  /*0ab0*/  LDC.64 R14, c[0x3][RZ] ;  /* 0x00c00000ff0e7b82 */ /* 0x000e220000000a00 */
[----:B------:R-:W1:Y:S01]  /*0ac0*/  MUFU.RCP64H R3, R5 ;  /* 0x0000000500037308 */ /* 0x000e620000001800 */
[----:B------:R-:W0:Y:S01]  /*0ad0*/  LDCU.64 UR6, c[0x3][0x18] ;  /* 0x00c00300ff0677ac */ /* 0x000e220008000a00 */
[----:B------:R-:W-:Y:S02]  /*0ae0*/  BSSY.RECONVERGENT B0, `(.L_x_13) ;  /* 0x0000015000007945 */ /* 0x000fe40003800200 */
[----:B-1----:R-:W-:-:S08]  /*0af0*/  DFMA R10, -R4, R2, 1 ;  /* 0x3ff00000040a742b */ /* 0x002fd00000000102 */
[----:B------:R-:W-:-:S08]  /*0b00*/  DFMA R10, R10, R10, R10 ;  /* 0x0000000a0a0a722b */ /* 0x000fd0000000000a */
[----:B------:R-:W-:Y:S02]  /*0b10*/  DFMA R2, R2, R10, R2 ;  /* 0x0000000a0202722b */ /* 0x000fe40000000002 */
[----:B0-----:R-:W-:-:S06]  /*0b20*/  DMUL R10, R14, UR6 ;  /* 0x000000060e0a7c28 */ /* 0x001fcc0008000000 */
[----:B------:R-:W-:-:S04]  /*0b30*/  DFMA R12, -R4, R2, 1 ;  /* 0x3ff00000040c742b */ /* 0x000fc80000000102 */
[----:B------:R-:W-:-:S04]  /*0b40*/  FSETP.GEU.AND P1, PT, |R11|, 6.5827683646048100446e-37, PT ;  /* 0x036000000b00780b */ /* 0x000fc80003f2e200 */
[----:B------:R-:W-:-:S08]  /*0b50*/  DFMA R2, R2, R12, R2 ;  /* 0x0000000c0202722b */ /* 0x000fd00000000002 */
[----:B------:R-:W-:-:S08]  /*0b60*/  DMUL R12, R10, R2 ;  /* 0x000000020a0c7228 */ /* 0x000fd00000000000 */
[----:B------:R-:W-:-:S08]  /*0b70*/  DFMA R14, -R4, R12, R10 ;  /* 0x0000000c040e722b */ /* 0x000fd0000000010a */
[----:B------:R-:W-:-:S10]  /*0b80*/  DFMA R2, R2, R14, R12 ;  /* 0x0000000e0202722b */ /* 0x000fd4000000000c */
[----:B------:R-:W-:-:S05]  /*0b90*/  FFMA R0, RZ, R5, R3 ;  /* 0x00000005ff007223 */ /* 0x000fca0000000003 */
[----:B------:R-:W-:-:S13]  /*0ba0*/  FSETP.GT.AND P0, PT, |R0|, 1.469367938527859385e-39, PT ;  /* 0x001000000000780b */ /* 0x000fda0003f04200 */
[----:B------:R-:W-:Y:S05]  /*0bb0*/  @P0 BRA P1, `(.L_x_14) ;  /* 0x00000000001c0947 */ /* 0x000fea0000800000 */
[----:B------:R-:W-:Y:S01]  /*0bc0*/  IMAD.MOV.U32 R14, RZ, RZ, R10 ;  /* 0x000000ffff0e7224 */ /* 0x000fe200078e000a */
[----:B------:R-:W-:Y:S01]  /*0bd0*/  MOV R0, 0xc10 ;  /* 0x00000c1000007802 */ /* 0x000fe20000000f00 */
[----:B------:R-:W-:Y:S02]  /*0be0*/  IMAD.MOV.U32 R15, RZ, RZ, R11 ;  /* 0x000000ffff0f7224 */ /* 0x000fe400078e000b */
[----:B------:R-:W-:-:S07]  /*0bf0*/  IMAD.MOV.U32 R13, RZ, RZ, R5 ;  /* 0x000000ffff0d7224 */ /* 0x000fce00078e0005 */
[----:B------:R-:W-:Y:S05]  /*0c00*/  CALL.REL.NOINC `($__internal_0_$__cuda_sm20_div_rn_f64_full) ;  /* 0x00000004005c7944 */ /* 0x000fea0003c00000 */
[----:B------:R-:W-:Y:S02]  /*0c10*/  IMAD.MOV.U32 R2, RZ, RZ, R16 ;  /* 0x000000ffff027224 */ /* 0x000fe400078e0010 */
[----:B------:R-:W-:-:S07]  /*0c20*/  IMAD.MOV.U32 R3, RZ, RZ, R17 ;  /* 0x000000ffff037224 */ /* 0x000fce00078e0011 */
.L_x_14:
[----:B------:R-:W-:Y:S05]  /*0c30*/  BSYNC.RECONVERGENT B0 ;  /* 0x0000000000007941 */ /* 0x000fea0003800200 */
.L_x_13:
[----:B------:R-:W0:Y:S01]  /*0c40*/  LDC.64 R4, c[0x3][0x8] ;  /* 0x00c00200ff047b82 */ /* 0x000e220000000a00 */
[----:B------:R-:W0:Y:S01]  /*0c50*/  LDCU.64 UR6, c[0x3][0x10] ;  /* 0x00c00200ff0677ac */ /* 0x000e220008000a00 */
[----:B------:R-:W-:Y:S01]  /*0c60*/  BSSY.RECONVERGENT B0, `(.L_x_15) ;  /* 0x000000c000007945 */ /* 0x000fe20003800200 */
[----:B0-----:R-:W-:-:S08]  /*0c70*/  DFMA R8, R8, -UR6, R4 ;  /* 0x8000000608087c2b */ /* 0x001fd00008000004 */
        /* <DEDUP_REMOVED lines=10> */
.L_x_16:
[----:B------:R-:W-:Y:S05]  /*0d20*/  BSYNC.RECONVERGENT B0 ;  /* 0x0000000000007941 */ /* 0x000fea0003800200 */
.L_x_15:
[----:B------:R-:W0:Y:S01]  /*0d30*/  LDC.64 R12, c[0x3][0x18] ;  /* 0x00c00600ff0c7b82 */ /* 0x000e220000000a00 */
[C---:B------:R-:W-:Y:S01]  /*0d40*/  DADD R10, R8.reuse, 1.5 ;  /* 0x3ff80000080a7429 */ /* 0x040fe20000000000 */
[----:B------:R-:W1:Y:S01]  /*0d50*/  LDCU.64 UR6, c[0x3][URZ] ;  /* 0x00c00000ff0677ac */ /* 0x000e620008000a00 */
[----:B------:R-:W-:Y:S01]  /*0d60*/  BSSY.RECONVERGENT B0, `(.L_x_17) ;  /* 0x000000d000007945 */ /* 0x000fe20003800200 */
[----:B------:R-:W-:-:S07]  /*0d70*/  DSETP.NEU.AND P1, PT, R8, 1, PT ;  /* 0x3ff000000800742a */ /* 0x000fce0003f2d000 */
[----:B------:R-:W-:-:S04]  /*0d80*/  LOP3.LUT R10, R11, 0x7ff00000, RZ, 0xc0, !PT ;  /* 0x7ff000000b0a7812 */ /* 0x000fc800078ec0ff */
[----:B------:R-:W-:Y:S01]  /*0d90*/  ISETP.NE.AND P0, PT, R10, 0x7ff00000, PT ;  /* 0x7ff000000a00780c */ /* 0x000fe20003f05270 */
[----:B0-----:R-:W-:-:S08]  /*0da0*/  DADD R10, -R12, 1 ;  /* 0x3ff000000c0a7429 */ /* 0x001fd00000000100 */
[----:B-1----:R-:W-:-:S04]  /*0db0*/  DMUL R10, R10, UR6 ;  /* 0x000000060a0a7c28 */ /* 0x002fc80008000000 */
[----:B------:R-:W-:Y:S07]  /*0dc0*/  @P0 BRA `(.L_x_18) ;  /* 0x0000000000180947 */ /* 0x000fee0003800000 */
[----:B------:R-:W-:-:S14]  /*0dd0*/  DSETP.NAN.AND P0, PT, R8, R8, PT ;  /* 0x000000080800722a */ /* 0x000fdc0003f08000 */
[----:B------:R-:W-:Y:S01]  /*0de0*/  @P0 DADD R4, R8, 1.5 ;  /* 0x3ff8000008040429 */ /* 0x000fe20000000000 */
[----:B------:R-:W-:Y:S10]  /*0df0*/  @P0 BRA `(.L_x_18) ;  /* 0x00000000000c0947 */ /* 0x000ff40003800000 */
[----:B------:R-:W-:-:S14]  /*0e00*/  DSETP.NEU.AND P0, PT, |R8|, +INF , PT ;  /* 0x7ff000000800742a */ /* 0x000fdc0003f0d200 */
[----:B------:R-:W-:Y:S01]  /*0e10*/  @!P0 IMAD.MOV.U32 R4, RZ, RZ, 0x0 ;  /* 0x00000000ff048424 */ /* 0x000fe200078e00ff */
[----:B------:R-:W-:-:S07]  /*0e20*/  @!P0 MOV R5, 0x7ff00000 ;  /* 0x7ff0000000058802 */ /* 0x000fce0000000f00 */
.L_x_18:
[----:B------:R-:W-:Y:S05]  /*0e30*/  BSYNC.RECONVERGENT B0 ;  /* 0x0000000000007941 */ /* 0x000fea0003800200 */
.L_x_17:
[----:B------:R-:W-:Y:S01]  /*0e40*/  FSEL R9, R5, 1.875, P1 ;  /* 0x3ff0000005097808 */ /* 0x000fe20000800000 */
[----:B------:R-:W-:Y:S01]  /*0e50*/  BSSY.RECONVERGENT B0, `(.L_x_19) ;  /* 0x0000018000007945 */ /* 0x000fe20003800200 */
[----:B------:R-:W-:Y:S01]  /*0e60*/  FSEL R8, R4, RZ, P1 ;  /* 0x000000ff04087208 */ /* 0x000fe20000800000 */
[----:B------:R-:W-:Y:S01]  /*0e70*/  IMAD.MOV.U32 R4, RZ, RZ, 0x1 ;  /* 0x00000001ff047424 */ /* 0x000fe200078e00ff */
[----:B------:R-:W0:Y:S01]  /*0e80*/  MUFU.RCP64H R5, R9 ;  /* 0x0000000900057308 */ /* 0x000e220000001800 */
[----:B------:R-:W-:-:S04]  /*0e90*/  FSETP.GEU.AND P1, PT, |R11|, 6.5827683646048100446e-37, PT ;  /* 0x036000000b00780b */ /* 0x000fc80003f2e200 */
[----:B0-----:R-:W-:-:S08]  /*0ea0*/  DFMA R12, -R8, R4, 1 ;  /* 0x3ff00000080c742b */ /* 0x001fd00000000104 */
[----:B------:R-:W-:-:S08]  /*0eb0*/  DFMA R12, R12, R12, R12 ;  /* 0x0000000c0c0c722b */ /* 0x000fd0000000000c */
[----:B------:R-:W-:-:S08]  /*0ec0*/  DFMA R12, R4, R12, R4 ;  /* 0x0000000c040c722b */ /* 0x000fd00000000004 */
[----:B------:R-:W-:-:S08]  /*0ed0*/  DFMA R4, -R8, R12, 1 ;  /* 0x3ff000000804742b */ /* 0x000fd0000000010c */
        /* <DEDUP_REMOVED lines=10> */
[----:B------:R-:W-:Y:S02]  /*0f80*/  IMAD.MOV.U32 R4, RZ, RZ, R8 ;  /* 0x000000ffff047224 */ /* 0x000fe400078e0008 */
[----:B------:R-:W-:-:S07]  /*0f90*/  IMAD.MOV.U32 R13, RZ, RZ, R9 ;  /* 0x000000ffff0d7224 */ /* 0x000fce00078e0009 */
[----:B------:R-:W-:Y:S05]  /*0fa0*/  CALL.REL.NOINC `($__internal_0_$__cuda_sm20_div_rn_f64_full) ;  /* 0x0000000000747944 */ /* 0x000fea0003c00000 */
[----:B------:R-:W-:Y:S02]  /*0fb0*/  IMAD.MOV.U32 R4, RZ, RZ, R16 ;  /* 0x000000ffff047224 */ /* 0x000fe400078e0010 */
[----:B------:R-:W-:-:S07]  /*0fc0*/  IMAD.MOV.U32 R5, RZ, RZ, R17 ;  /* 0x000000ffff057224 */ /* 0x000fce00078e0011 */
.L_x_20:
[----:B------:R-:W-:Y:S05]  /*0fd0*/  BSYNC.RECONVERGENT B0 ;  /* 0x0000000000007941 */ /* 0x000fea0003800200 */
.L_x_19:
[----:B------:R-:W-:Y:S01]  /*0fe0*/  DADD R2, R4, R2 ;  /* 0x0000000004027229 */ /* 0x000fe20000000002 */
[----:B------:R-:W-:Y:S01]  /*0ff0*/  MOV R10, 0x0 ;  /* 0x00000000000a7802 */ /* 0x000fe20000000f00 */
[----:B------:R-:W-:Y:S01]  /*1000*/  IMAD.MOV.U32 R11, RZ, RZ, 0x3fd80000 ;  /* 0x3fd80000ff0b7424 */ /* 0x000fe200078e00ff */
[----:B------:R-:W-:Y:S03]  /*1010*/  BSSY.RECONVERGENT B0, `(.L_x_21) ;  /* 0x0000012000007945 */ /* 0x000fe60003800200 */
[----:B------:R-:W0:Y:S04]  /*1020*/  MUFU.RSQ64H R5, R3 ;  /* 0x0000000300057308 */ /* 0x000e280000001c00 */
[----:B------:R-:W-:-:S05]  /*1030*/  VIADD R4, R3, 0xfcb00000 ;  /* 0xfcb0000003047836 */ /* 0x000fca0000000000 */
[----:B------:R-:W-:Y:S01]  /*1040*/  ISETP.GE.U32.AND P0, PT, R4, 0x7ca00000, PT ;  /* 0x7ca000000400780c */ /* 0x000fe20003f06070 */
[----:B0-----:R-:W-:-:S08]  /*1050*/  DMUL R8, R4, R4 ;  /* 0x0000000404087228 */ /* 0x001fd00000000000 */
[----:B------:R-:W-:-:S08]  /*1060*/  DFMA R8, R2, -R8, 1 ;  /* 0x3ff000000208742b */ /* 0x000fd00000000808 */
        /* <DEDUP_REMOVED lines=12> */
.L_x_22:
[----:B------:R-:W-:Y:S05]  /*1130*/  BSYNC.RECONVERGENT B0 ;  /* 0x0000000000007941 */ /* 0x000fea0003800200 */
.L_x_21:
[----:B------:R-:W0:Y:S02]  /*1140*/  LDC.64 R2, c[0x0][0x380] ;  /* 0x0000e000ff027b82 */ /* 0x000e240000000a00 */
[----:B0-----:R-:W-:-:S05]  /*1150*/  IMAD.WIDE R2, R7, 0x8, R2 ;  /* 0x0000000807027825 */ /* 0x001fca00078e0202 */
[----:B------:R-:W-:Y:S01]  /*1160*/  STG.E.64 desc[UR4][R2.64], R10 ;  /* 0x0000000a02007986 */ /* 0x000fe2000c101b04 */
[----:B------:R-:W-:Y:S05]  /*1170*/  EXIT ;  /* 0x000000000000794d */ /* 0x000fea0003800000 */
        .weak           $__internal_0_$__cuda_sm20_div_rn_f64_full
        .type           $__internal_0_$__cuda_sm20_div_rn_f64_full,@function
        .size           $__internal_0_$__cuda_sm20_div_rn_f64_full,($__internal_1_$__cuda_sm20_dsqrt_rn_f64_mediumpath_v1 - $__internal_0_$__cuda_sm20_div_rn_f64_full)
$__internal_0_$__cuda_sm20_div_rn_f64_full:
[C---:B------:R-:W-:Y:S01]  /*1180*/  FSETP.GEU.AND P0, PT, |R13|.reuse, 1.469367938527859385e-39, PT ;  /* 0x001000000d00780b */ /* 0x040fe20003f0e200 */
[--C-:B------:R-:W-:Y:S01]  /*1190*/  IMAD.MOV.U32 R12, RZ, RZ, R4.reuse ;  /* 0x000000ffff0c7224 */ /* 0x100fe200078e0004 */
[----:B------:R-:W-:Y:S01]  /*11a0*/  LOP3.LUT R10, R13, 0x800fffff, RZ, 0xc0, !PT ;  /* 0x800fffff0d0a7812 */ /* 0x000fe200078ec0ff */
[----:B------:R-:W-:Y:S01]  /*11b0*/  IMAD.MOV.U32 R18, RZ, RZ, 0x1 ;  /* 0x00000001ff127424 */ /* 0x000fe200078e00ff */
[C---:B------:R-:W-:Y:S01]  /*11c0*/  FSETP.GEU.AND P2, PT, |R15|.reuse, 1.469367938527859385e-39, PT ;  /* 0x001000000f00780b */ /* 0x040fe20003f4e200 */
[----:B------:R-:W-:Y:S01]  /*11d0*/  IMAD.MOV.U32 R6, RZ, RZ, 0x1ca00000 ;  /* 0x1ca00000ff067424 */ /* 0x000fe200078e00ff */
[----:B------:R-:W-:Y:S01]  /*11e0*/  LOP3.LUT R11, R10, 0x3ff00000, RZ, 0xfc, !PT ;  /* 0x3ff000000a0b7812 */ /* 0x000fe200078efcff */
[----:B------:R-:W-:Y:S01]  /*11f0*/  IMAD.MOV.U32 R10, RZ, RZ, R4 ;  /* 0x000000ffff0a7224 */ /* 0x000fe200078e0004 */
[----:B------:R-:W-:Y:S01]  /*1200*/  LOP3.LUT R16, R15, 0x7ff00000, RZ, 0xc0, !PT ;  /* 0x7ff000000f107812 */ /* 0x000fe200078ec0ff */
[----:B------:R-:W-:Y:S01]  /*1210*/  BSSY.RECONVERGENT B1, `(.L_x_23) ;  /* 0x0000050000017945 */ /* 0x000fe20003800200 */
[----:B------:R-:W-:-:S03]  /*1220*/  LOP3.LUT R17, R13, 0x7ff00000, RZ, 0xc0, !PT ;  /* 0x7ff000000d117812 */ /* 0x000fc600078ec0ff */
[----:B------:R-:W-:Y:S01]  /*1230*/  @!P0 DMUL R10, R12, 8.98846567431157953865e+307 ;  /* 0x7fe000000c0a8828 */ /* 0x000fe20000000000 */
[C---:B------:R-:W-:Y:S01]  /*1240*/  ISETP.GE.U32.AND P1, PT, R16.reuse, R17, PT ;  /* 0x000000111000720c */ /* 0x040fe20003f26070 */
[----:B------:R-:W-:Y:S02]  /*1250*/  IMAD.MOV.U32 R24, RZ, RZ, R16 ;  /* 0x000000ffff187224 */ /* 0x000fe400078e0010 */
[----:B------:R-:W-:Y:S01]  /*1260*/  @!P2 LOP3.LUT R21, R13, 0x7ff00000, RZ, 0xc0, !PT ;  /* 0x7ff000000d15a812 */ /* 0x000fe200078ec0ff */
[----:B------:R-:W-:Y:S01]  /*1270*/  IMAD.MOV.U32 R25, RZ, RZ, R17 ;  /* 0x000000ffff197224 */ /* 0x000fe200078e0011 */
[----:B------:R-:W0:Y:S02]  /*1280*/  MUFU.RCP64H R19, R11 ;  /* 0x0000000b00137308 */ /* 0x000e240000001800 */
[----:B------:R-:W-:Y:S02]  /*1290*/  @!P2 ISETP.GE.U32.AND P3, PT, R16, R21, PT ;  /* 0x000000151000a20c */ /* 0x000fe40003f66070 */
[----:B------:R-:W-:-:S02]  /*12a0*/  @!P0 LOP3.LUT R25, R11, 0x7ff00000, RZ, 0xc0, !PT ;  /* 0x7ff000000b198812 */ /* 0x000fc400078ec0ff */
[----:B------:R-:W-:-:S03]  /*12b0*/  @!P2 SEL R21, R6, 0x63400000, !P3 ;  /* 0x634000000615a807 */ /* 0x000fc60005800000 */
[----:B------:R-:W-:Y:S01]  /*12c0*/  VIADD R26, R25, 0xffffffff ;  /* 0xffffffff191a7836 */ /* 0x000fe20000000000 */
[----:B------:R-:W-:-:S04]  /*12d0*/  @!P2 LOP3.LUT R22, R21, 0x80000000, R15, 0xf8, !PT ;  /* 0x800000001516a812 */ /* 0x000fc800078ef80f */
[----:B------:R-:W-:Y:S01]  /*12e0*/  @!P2 LOP3.LUT R23, R22, 0x100000, RZ, 0xfc, !PT ;  /* 0x001000001617a812 */ /* 0x000fe200078efcff */
[----:B------:R-:W-:Y:S01]  /*12f0*/  @!P2 IMAD.MOV.U32 R22, RZ, RZ, RZ ;  /* 0x000000ffff16a224 */ /* 0x000fe200078e00ff */
[----:B0-----:R-:W-:-:S08]  /*1300*/  DFMA R4, R18, -R10, 1 ;  /* 0x3ff000001204742b */ /* 0x001fd0000000080a */
[----:B------:R-:W-:-:S08]  /*1310*/  DFMA R4, R4, R4, R4 ;  /* 0x000000040404722b */ /* 0x000fd00000000004 */
[----:B------:R-:W-:Y:S01]  /*1320*/  DFMA R18, R18, R4, R18 ;  /* 0x000000041212722b */ /* 0x000fe20000000012 */
[----:B------:R-:W-:Y:S02]  /*1330*/  SEL R5, R6, 0x63400000, !P1 ;  /* 0x6340000006057807 */ /* 0x000fe40004800000 */
[----:B------:R-:W-:Y:S02]  /*1340*/  MOV R4, R14 ;  /* 0x0000000e00047202 */ /* 0x000fe40000000f00 */
[----:B------:R-:W-:-:S03]  /*1350*/  LOP3.LUT R5, R5, 0x800fffff, R15, 0xf8, !PT ;  /* 0x800fffff05057812 */ /* 0x000fc600078ef80f */
[----:B------:R-:W-:-:S03]  /*1360*/  DFMA R20, R18, -R10, 1 ;  /* 0x3ff000001214742b */ /* 0x000fc6000000080a */
[----:B------:R-:W-:-:S05]  /*1370*/  @!P2 DFMA R4, R4, 2, -R22 ;  /* 0x400000000404a82b */ /* 0x000fca0000000816 */
[----:B------:R-:W-:-:S05]  /*1380*/  DFMA R18, R18, R20, R18 ;  /* 0x000000141212722b */ /* 0x000fca0000000012 */
[----:B------:R-:W-:-:S03]  /*1390*/  @!P2 LOP3.LUT R24, R5, 0x7ff00000, RZ, 0xc0, !PT ;  /* 0x7ff000000518a812 */ /* 0x000fc600078ec0ff */
[----:B------:R-:W-:Y:S02]  /*13a0*/  DMUL R20, R18, R4 ;  /* 0x0000000412147228 */ /* 0x000fe40000000000 */
[----:B------:R-:W-:-:S05]  /*13b0*/  VIADD R17, R24, 0xffffffff ;  /* 0xffffffff18117836 */ /* 0x000fca0000000000 */
[----:B------:R-:W-:Y:S01]  /*13c0*/  ISETP.GT.U32.AND P0, PT, R17, 0x7feffffe, PT ;  /* 0x7feffffe1100780c */ /* 0x000fe20003f04070 */
[----:B------:R-:W-:-:S03]  /*13d0*/  DFMA R22, R20, -R10, R4 ;  /* 0x8000000a1416722b */ /* 0x000fc60000000004 */
[----:B------:R-:W-:-:S05]  /*13e0*/  ISETP.GT.U32.OR P0, PT, R26, 0x7feffffe, P0 ;  /* 0x7feffffe1a00780c */ /* 0x000fca0000704470 */
[----:B------:R-:W-:-:S08]  /*13f0*/  DFMA R18, R18, R22, R20 ;  /* 0x000000161212722b */ /* 0x000fd00000000014 */
[----:B------:R-:W-:Y:S05]  /*1400*/  @P0 BRA `(.L_x_24) ;  /* 0x00000000006c0947 */ /* 0x000fea0003800000 */
[----:B------:R-:W-:-:S04]  /*1410*/  LOP3.LUT R15, R13, 0x7ff00000, RZ, 0xc0, !PT ;  /* 0x7ff000000d0f7812 */ /* 0x000fc800078ec0ff */
[CC--:B------:R-:W-:Y:S02]  /*1420*/  VIADDMNMX R14, R16.reuse, -R15.reuse, 0xb9600000, !PT ;  /* 0xb9600000100e7446 */ /* 0x0c0fe4000780090f */
[----:B------:R-:W-:Y:S02]  /*1430*/  ISETP.GE.U32.AND P0, PT, R16, R15, PT ;  /* 0x0000000f1000720c */ /* 0x000fe40003f06070 */
[----:B------:R-:W-:Y:S02]  /*1440*/  VIMNMX R14, PT, PT, R14, 0x46a00000, PT ;  /* 0x46a000000e0e7848 */ /* 0x000fe40003fe0100 */
[----:B------:R-:W-:-:S05]  /*1450*/  SEL R15, R6, 0x63400000, !P0 ;  /* 0x63400000060f7807 */ /* 0x000fca0004000000 */
[----:B------:R-:W-:Y:S01]  /*1460*/  IMAD.IADD R6, R14, 0x1, -R15 ;  /* 0x000000010e067824 */ /* 0x000fe200078e0a0f */
[----:B------:R-:W-:-:S03]  /*1470*/  MOV R14, RZ ;  /* 0x000000ff000e7202 */ /* 0x000fc60000000f00 */
[----:B------:R-:W-:-:S06]  /*1480*/  VIADD R15, R6, 0x7fe00000 ;  /* 0x7fe00000060f7836 */ /* 0x000fcc0000000000 */
[----:B------:R-:W-:-:S10]  /*1490*/  DMUL R16, R18, R14 ;  /* 0x0000000e12107228 */ /* 0x000fd40000000000 */
[----:B------:R-:W-:-:S13]  /*14a0*/  FSETP.GTU.AND P0, PT, |R17|, 1.469367938527859385e-39, PT ;  /* 0x001000001100780b */ /* 0x000fda0003f0c200 */
[----:B------:R-:W-:Y:S05]  /*14b0*/  @P0 BRA `(.L_x_25) ;  /* 0x0000000000940947 */ /* 0x000fea0003800000 */
[----:B------:R-:W-:Y:S01]  /*14c0*/  DFMA R4, R18, -R10, R4 ;  /* 0x8000000a1204722b */ /* 0x000fe20000000004 */
[----:B------:R-:W-:-:S09]  /*14d0*/  IMAD.MOV.U32 R14, RZ, RZ, RZ ;  /* 0x000000ffff0e7224 */ /* 0x000fd200078e00ff */
[C---:B------:R-:W-:Y:S02]  /*14e0*/  FSETP.NEU.AND P0, PT, R5.reuse, RZ, PT ;  /* 0x000000ff0500720b */ /* 0x040fe40003f0d000 */
[----:B------:R-:W-:-:S04]  /*14f0*/  LOP3.LUT R13, R5, 0x80000000, R13, 0x48, !PT ;  /* 0x80000000050d7812 */ /* 0x000fc800078e480d */
[----:B------:R-:W-:-:S07]  /*1500*/  LOP3.LUT R15, R13, R15, RZ, 0xfc, !PT ;  /* 0x0000000f0d0f7212 */ /* 0x000fce00078efcff */
[----:B------:R-:W-:Y:S05]  /*1510*/  @!P0 BRA `(.L_x_25) ;  /* 0x00000000007c8947 */ /* 0x000fea0003800000 */
[----:B------:R-:W-:Y:S01]  /*1520*/  IMAD.MOV R5, RZ, RZ, -R6 ;  /* 0x000000ffff057224 */ /* 0x000fe200078e0a06 */
[----:B------:R-:W-:Y:S01]  /*1530*/  DMUL.RP R14, R18, R14 ;  /* 0x0000000e120e7228 */ /* 0x000fe20000008000 */
[----:B------:R-:W-:-:S06]  /*1540*/  IMAD.MOV.U32 R4, RZ, RZ, RZ ;  /* 0x000000ffff047224 */ /* 0x000fcc00078e00ff */
[----:B------:R-:W-:-:S03]  /*1550*/  DFMA R4, R16, -R4, R18 ;  /* 0x800000041004722b */ /* 0x000fc60000000012 */
[----:B------:R-:W-:-:S03]  /*1560*/  LOP3.LUT R13, R15, R13, RZ, 0x3c, !PT ;  /* 0x0000000d0f0d7212 */ /* 0x000fc600078e3cff */
[----:B------:R-:W-:-:S04]  /*1570*/  IADD3 R4, PT, PT, -R6, -0x43300000, RZ ;  /* 0xbcd0000006047810 */ /* 0x000fc80007ffe1ff */
[----:B------:R-:W-:-:S04]  /*1580*/  FSETP.NEU.AND P0, PT, |R5|, R4, PT ;  /* 0x000000040500720b */ /* 0x000fc80003f0d200 */
[----:B------:R-:W-:Y:S02]  /*1590*/  FSEL R16, R14, R16, !P0 ;  /* 0x000000100e107208 */ /* 0x000fe40004000000 */
[----:B------:R-:W-:Y:S01]  /*15a0*/  FSEL R17, R13, R17, !P0 ;  /* 0x000000110d117208 */ /* 0x000fe20004000000 */
[----:B------:R-:W-:Y:S06]  /*15b0*/  BRA `(.L_x_25) ;  /* 0x0000000000547947 */ /* 0x000fec0003800000 */
.L_x_24:
[----:B------:R-:W-:-:S14]  /*15c0*/  DSETP.NAN.AND P0, PT, R14, R14, PT ;  /* 0x0000000e0e00722a */ /* 0x000fdc0003f08000 */
[----:B------:R-:W-:Y:S05]  /*15d0*/  @P0 BRA `(.L_x_26) ;  /* 0x0000000000440947 */ /* 0x000fea0003800000 */
[----:B------:R-:W-:-:S14]  /*15e0*/  DSETP.NAN.AND P0, PT, R12, R12, PT ;  /* 0x0000000c0c00722a */ /* 0x000fdc0003f08000 */
[----:B------:R-:W-:Y:S05]  /*15f0*/  @P0 BRA `(.L_x_27) ;  /* 0x0000000000300947 */ /* 0x000fea0003800000 */
[----:B------:R-:W-:Y:S01]  /*1600*/  ISETP.NE.AND P0, PT, R24, R25, PT ;  /* 0x000000191800720c */ /* 0x000fe20003f05270 */
[----:B------:R-:W-:Y:S02]  /*1610*/  IMAD.MOV.U32 R16, RZ, RZ, 0x0 ;  /* 0x00000000ff107424 */ /* 0x000fe400078e00ff */
[----:B------:R-:W-:-:S10]  /*1620*/  IMAD.MOV.U32 R17, RZ, RZ, -0x80000 ;  /* 0xfff80000ff117424 */ /* 0x000fd400078e00ff */
[----:B------:R-:W-:Y:S05]  /*1630*/  @!P0 BRA `(.L_x_25) ;  /* 0x0000000000348947 */ /* 0x000fea0003800000 */
[----:B------:R-:W-:Y:S02]  /*1640*/  ISETP.NE.AND P0, PT, R24, 0x7ff00000, PT ;  /* 0x7ff000001800780c */ /* 0x000fe40003f05270 */
[----:B------:R-:W-:Y:S02]  /*1650*/  LOP3.LUT R17, R15, 0x80000000, R13, 0x48, !PT ;  /* 0x800000000f117812 */ /* 0x000fe400078e480d */
[----:B------:R-:W-:-:S13]  /*1660*/  ISETP.EQ.OR P0, PT, R25, RZ, !P0 ;  /* 0x000000ff1900720c */ /* 0x000fda0004702670 */
[----:B------:R-:W-:Y:S01]  /*1670*/  @P0 LOP3.LUT R4, R17, 0x7ff00000, RZ, 0xfc, !PT ;  /* 0x7ff0000011040812 */ /* 0x000fe200078efcff */
[----:B------:R-:W-:Y:S02]  /*1680*/  @!P0 IMAD.MOV.U32 R16, RZ, RZ, RZ ;  /* 0x000000ffff108224 */ /* 0x000fe400078e00ff */
[----:B------:R-:W-:Y:S01]  /*1690*/  @P0 IMAD.MOV.U32 R16, RZ, RZ, RZ ;  /* 0x000000ffff100224 */ /* 0x000fe200078e00ff */
[----:B------:R-:W-:Y:S01]  /*16a0*/  @P0 MOV R17, R4 ;  /* 0x0000000400110202 */ /* 0x000fe20000000f00 */
[----:B------:R-:W-:Y:S06]  /*16b0*/  BRA `(.L_x_25) ;  /* 0x0000000000147947 */ /* 0x000fec0003800000 */
.L_x_27:
[----:B------:R-:W-:Y:S01]  /*16c0*/  LOP3.LUT R17, R13, 0x80000, RZ, 0xfc, !PT ;  /* 0x000800000d117812 */ /* 0x000fe200078efcff */
[----:B------:R-:W-:Y:S01]  /*16d0*/  IMAD.MOV.U32 R16, RZ, RZ, R12 ;  /* 0x000000ffff107224 */ /* 0x000fe200078e000c */
[----:B------:R-:W-:Y:S06]  /*16e0*/  BRA `(.L_x_25) ;  /* 0x0000000000087947 */ /* 0x000fec0003800000 */
.L_x_26:
[----:B------:R-:W-:Y:S01]  /*16f0*/  LOP3.LUT R17, R15, 0x80000, RZ, 0xfc, !PT ;  /* 0x000800000f117812 */ /* 0x000fe200078efcff */
[----:B------:R-:W-:-:S07]  /*1700*/  IMAD.MOV.U32 R16, RZ, RZ, R14 ;  /* 0x000000ffff107224 */ /* 0x000fce00078e000e */
.L_x_25:
[----:B------:R-:W-:Y:S05]  /*1710*/  BSYNC.RECONVERGENT B1 ;  /* 0x0000000000017941 */ /* 0x000fea0003800200 */
.L_x_23:
[----:B------:R-:W-:Y:S02]  /*1720*/  IMAD.MOV.U32 R4, RZ, RZ, R0 ;  /* 0x000000ffff047224 */ /* 0x000fe400078e0000 */
[----:B------:R-:W-:-:S04]  /*1730*/  IMAD.MOV.U32 R5, RZ, RZ, 0x0 ;  /* 0x00000000ff057424 */ /* 0x000fc800078e00ff */
[----:B------:R-:W-:Y:S05]  /*1740*/  RET.REL.NODEC R4 `(_Z13af_ang_vl_gpuPdPKdS1_S1_S1_S1_S1_) ;  /* 0xffffffe8042c7950 */ /* 0x000fea0003c3ffff */
        .weak           $__internal_1_$__cuda_sm20_dsqrt_rn_f64_mediumpath_v1
        .type           $__internal_1_$__cuda_sm20_dsqrt_rn_f64_mediumpath_v1,@function
        .size           $__internal_1_$__cuda_sm20_dsqrt_rn_f64_mediumpath_v1,($_Z13af_ang_vl_gpuPdPKdS1_S1_S1_S1_S1_$__internal_accurate_pow - $__internal_1_$__cuda_sm20_dsqrt_rn_f64_mediumpath_v1)
$__internal_1_$__cuda_sm20_dsqrt_rn_f64_mediumpath_v1:
[----:B------:R-:W-:Y:S01]  /*1750*/  ISETP.GE.U32.AND P0, PT, R4, -0x3400000, PT ;  /* 0xfcc000000400780c */ /* 0x000fe20003f06070 */
[----:B------:R-:W-:Y:S01]  /*1760*/  BSSY.RECONVERGENT B1, `(.L_x_28) ;  /* 0x0000028000017945 */ /* 0x000fe20003800200 */
[----:B------:R-:W-:Y:S01]  /*1770*/  IMAD.MOV.U32 R4, RZ, RZ, R16 ;  /* 0x000000ffff047224 */ /* 0x000fe200078e0010 */
[----:B------:R-:W-:Y:S01]  /*1780*/  MOV R10, R14 ;  /* 0x0000000e000a7202 */ /* 0x000fe20000000f00 */
[----:B------:R-:W-:Y:S02]  /*1790*/  IMAD.MOV.U32 R5, RZ, RZ, R17 ;  /* 0x000000ffff057224 */ /* 0x000fe400078e0011 */
[----:B------:R-:W-:Y:S02]  /*17a0*/  IMAD.MOV.U32 R8, RZ, RZ, R6 ;  /* 0x000000ffff087224 */ /* 0x000fe400078e0006 */
[----:B------:R-:W-:-:S05]  /*17b0*/  IMAD.MOV.U32 R11, RZ, RZ, R15 ;  /* 0x000000ffff0b7224 */ /* 0x000fca00078e000f */
[----:B------:R-:W-:Y:S05]  /*17c0*/  @!P0 BRA `(.L_x_29) ;  /* 0x0000000000208947 */ /* 0x000fea0003800000 */
[----:B------:R-:W-:-:S10]  /*17d0*/  DFMA.RM R4, R4, R8, R10 ;  /* 0x000000080404722b */ /* 0x000fd4000000400a */
[----:B------:R-:W-:-:S05]  /*17e0*/  IADD3 R8, P0, PT, R4, 0x1, RZ ;  /* 0x0000000104087810 */ /* 0x000fca0007f1e0ff */
[----:B------:R-:W-:-:S06]  /*17f0*/  IMAD.X R9, RZ, RZ, R5, P0 ;  /* 0x000000ffff097224 */ /* 0x000fcc00000e0605 */
[----:B------:R-:W-:-:S08]  /*1800*/  DFMA.RP R2, -R4, R8, R2 ;  /* 0x000000080402722b */ /* 0x000fd00000008102 */
[----:B------:R-:W-:-:S06]  /*1810*/  DSETP.GT.AND P0, PT, R2, RZ, PT ;  /* 0x000000ff0200722a */ /* 0x000fcc0003f04000 */
[----:B------:R-:W-:Y:S02]  /*1820*/  FSEL R4, R8, R4, P0 ;  /* 0x0000000408047208 */ /* 0x000fe40000000000 */
[----:B------:R-:W-:Y:S01]  /*1830*/  FSEL R5, R9, R5, P0 ;  /* 0x0000000509057208 */ /* 0x000fe20000000000 */
[----:B------:R-:W-:Y:S06]  /*1840*/  BRA `(.L_x_30) ;  /* 0x0000000000647947 */ /* 0x000fec0003800000 */
.L_x_29:
[----:B------:R-:W-:-:S14]  /*1850*/  DSETP.NE.AND P0, PT, R2, RZ, PT ;  /* 0x000000ff0200722a */ /* 0x000fdc0003f05000 */
[----:B------:R-:W-:Y:S05]  /*1860*/  @!P0 BRA `(.L_x_31) ;  /* 0x0000000000588947 */ /* 0x000fea0003800000 */
[----:B------:R-:W-:-:S13]  /*1870*/  ISETP.GE.AND P0, PT, R3, RZ, PT ;  /* 0x000000ff0300720c */ /* 0x000fda0003f06270 */
[----:B------:R-:W-:Y:S02]  /*1880*/  @!P0 IMAD.MOV.U32 R4, RZ, RZ, 0x0 ;  /* 0x00000000ff048424 */ /* 0x000fe400078e00ff */
[----:B------:R-:W-:Y:S01]  /*1890*/  @!P0 IMAD.MOV.U32 R5, RZ, RZ, -0x80000 ;  /* 0xfff80000ff058424 */ /* 0x000fe200078e00ff */
[----:B------:R-:W-:Y:S06]  /*18a0*/  @!P0 BRA `(.L_x_30) ;  /* 0x00000000004c8947 */ /* 0x000fec0003800000 */
[----:B------:R-:W-:-:S13]  /*18b0*/  ISETP.GT.AND P0, PT, R3, 0x7fefffff, PT ;  /* 0x7fefffff0300780c */ /* 0x000fda0003f04270 */
[----:B------:R-:W-:Y:S05]  /*18c0*/  @P0 BRA `(.L_x_31) ;  /* 0x0000000000400947 */ /* 0x000fea0003800000 */
[----:B------:R-:W-:Y:S01]  /*18d0*/  DMUL R2, R2, 8.11296384146066816958e+31 ;  /* 0x4690000002027828 */ /* 0x000fe20000000000 */
[----:B------:R-:W-:Y:S02]  /*18e0*/  IMAD.MOV.U32 R4, RZ, RZ, RZ ;  /* 0x000000ffff047224 */ /* 0x000fe400078e00ff */
[----:B------:R-:W-:Y:S02]  /*18f0*/  IMAD.MOV.U32 R10, RZ, RZ, 0x0 ;  /* 0x00000000ff0a7424 */ /* 0x000fe400078e00ff */
[----:B------:R-:W-:Y:S01]  /*1900*/  IMAD.MOV.U32 R11, RZ, RZ, 0x3fd80000 ;  /* 0x3fd80000ff0b7424 */ /* 0x000fe200078e00ff */
[----:B------:R-:W0:Y:S02]  /*1910*/  MUFU.RSQ64H R5, R3 ;  /* 0x0000000300057308 */ /* 0x000e240000001c00 */
[----:B0-----:R-:W-:-:S08]  /*1920*/  DMUL R8, R4, R4 ;  /* 0x0000000404087228 */ /* 0x001fd00000000000 */
[----:B------:R-:W-:-:S08]  /*1930*/  DFMA R8, R2, -R8, 1 ;  /* 0x3ff000000208742b */ /* 0x000fd00000000808 */
[----:B------:R-:W-:Y:S02]  /*1940*/  DFMA R10, R8, R10, 0.5 ;  /* 0x3fe00000080a742b */ /* 0x000fe4000000000a */
[----:B------:R-:W-:-:S08]  /*1950*/  DMUL R8, R4, R8 ;  /* 0x0000000804087228 */ /* 0x000fd00000000000 */
[----:B------:R-:W-:-:S08]  /*1960*/  DFMA R8, R10, R8, R4 ;  /* 0x000000080a08722b */ /* 0x000fd00000000004 */
[----:B------:R-:W-:Y:S02]  /*1970*/  DMUL R4, R2, R8 ;  /* 0x0000000802047228 */ /* 0x000fe40000000000 */
[----:B------:R-:W-:-:S06]  /*1980*/  IADD3 R9, PT, PT, R9, -0x100000, RZ ;  /* 0xfff0000009097810 */ /* 0x000fcc0007ffe0ff */
[----:B------:R-:W-:-:S08]  /*1990*/  DFMA R10, R4, -R4, R2 ;  /* 0x80000004040a722b */ /* 0x000fd00000000002 */
[----:B------:R-:W-:-:S10]  /*19a0*/  DFMA R4, R8, R10, R4 ;  /* 0x0000000a0804722b */ /* 0x000fd40000000004 */
[----:B------:R-:W-:Y:S01]  /*19b0*/  VIADD R5, R5, 0xfcb00000 ;  /* 0xfcb0000005057836 */ /* 0x000fe20000000000 */
[----:B------:R-:W-:Y:S06]  /*19c0*/  BRA `(.L_x_30) ;  /* 0x0000000000047947 */ /* 0x000fec0003800000 */
.L_x_31:
[----:B------:R-:W-:-:S11]  /*19d0*/  DADD R4, R2, R2 ;  /* 0x0000000002047229 */ /* 0x000fd60000000002 */
.L_x_30:
[----:B------:R-:W-:Y:S05]  /*19e0*/  BSYNC.RECONVERGENT B1 ;  /* 0x0000000000017941 */ /* 0x000fea0003800200 */
.L_x_28:
[----:B------:R-:W-:Y:S02]  /*19f0*/  IMAD.MOV.U32 R2, RZ, RZ, R0 ;  /* 0x000000ffff027224 */ /* 0x000fe400078e0000 */
[----:B------:R-:W-:Y:S02]  /*1a00*/  IMAD.MOV.U32 R3, RZ, RZ, 0x0 ;  /* 0x00000000ff037424 */ /* 0x000fe400078e00ff */
[----:B------:R-:W-:Y:S02]  /*1a10*/  IMAD.MOV.U32 R10, RZ, RZ, R4 ;  /* 0x000000ffff0a7224 */ /* 0x000fe400078e0004 */
[----:B------:R-:W-:Y:S01]  /*1a20*/  IMAD.MOV.U32 R11, RZ, RZ, R5 ;  /* 0x000000ffff0b7224 */ /* 0x000fe200078e0005 */
[----:B------:R-:W-:Y:S06]  /*1a30*/  RET.REL.NODEC R2 `(_Z13af_ang_vl_gpuPdPKdS1_S1_S1_S1_S1_) ;  /* 0xffffffe402707950 */ /* 0x000fec0003c3ffff */
        .type           $_Z13af_ang_vl_gpuPdPKdS1_S1_S1_S1_S1_$__internal_accurate_pow,@function
        .size           $_Z13af_ang_vl_gpuPdPKdS1_S1_S1_S1_S1_$__internal_accurate_pow,(.L_x_36 - $_Z13af_ang_vl_gpuPdPKdS1_S1_S1_S1_S1_$__internal_accurate_pow)
$_Z13af_ang_vl_gpuPdPKdS1_S1_S1_S1_S1_$__internal_accurate_pow:
[----:B------:R-:W-:Y:S01]  /*1a40*/  ISETP.GT.U32.AND P0, PT, R5, 0xfffff, PT ;  /* 0x000fffff0500780c */ /* 0x000fe20003f04070 */
[----:B------:R-:W-:Y:S01]  /*1a50*/  IMAD.MOV.U32 R4, RZ, RZ, R20 ;  /* 0x000000ffff047224 */ /* 0x000fe200078e0014 */
[----:B------:R-:W-:Y:S01]  /*1a60*/  UMOV UR6, 0x7d2cafe2 ;  /* 0x7d2cafe200067882 */ /* 0x000fe20000000000 */
[----:B------:R-:W-:Y:S01]  /*1a70*/  IMAD.MOV.U32 R24, RZ, RZ, RZ ;  /* 0x000000ffff187224 */ /* 0x000fe200078e00ff */
[----:B------:R-:W-:Y:S01]  /*1a80*/  UMOV UR7, 0x3eb0f5ff ;  /* 0x3eb0f5ff00077882 */ /* 0x000fe20000000000 */
[----:B------:R-:W-:Y:S01]  /*1a90*/  IMAD.MOV.U32 R16, RZ, RZ, 0x41ad3b5a ;  /* 0x41ad3b5aff107424 */ /* 0x000fe200078e00ff */
[----:B------:R-:W-:Y:S01]  /*1aa0*/  UMOV UR8, 0x3b39803f ;  /* 0x3b39803f00087882 */ /* 0x000fe20000000000 */
[----:B------:R-:W-:Y:S01]  /*1ab0*/  IMAD.MOV.U32 R17, RZ, RZ, 0x3ed0f5d2 ;  /* 0x3ed0f5d2ff117424 */ /* 0x000fe200078e00ff */
[----:B------:R-:W-:-:S05]  /*1ac0*/  UMOV UR9, 0x3c7abc9e ;  /* 0x3c7abc9e00097882 */ /* 0x000fca0000000000 */
[----:B------:R-:W-:Y:S01]  /*1ad0*/  @!P0 DMUL R10, R4, 1.80143985094819840000e+16 ;  /* 0x43500000040a8828 */ /* 0x000fe20000000000 */
[--C-:B------:R-:W-:Y:S01]  /*1ae0*/  IMAD.MOV.U32 R4, RZ, RZ, R5.reuse ;  /* 0x000000ffff047224 */ /* 0x100fe200078e0005 */
[----:B------:R-:W-:-:S08]  /*1af0*/  SHF.R.U32.HI R5, RZ, 0x14, R5 ;  /* 0x00000014ff057819 */ /* 0x000fd00000011605 */
[----:B------:R-:W-:Y:S01]  /*1b00*/  @!P0 MOV R4, R11 ;  /* 0x0000000b00048202 */ /* 0x000fe20000000f00 */
[----:B------:R-:W-:Y:S01]  /*1b10*/  @!P0 IMAD.MOV.U32 R20, RZ, RZ, R10 ;  /* 0x000000ffff148224 */ /* 0x000fe200078e000a */
[----:B------:R-:W-:Y:S01]  /*1b20*/  @!P0 LEA.HI R5, R11, 0xffffffca, RZ, 0xc ;  /* 0xffffffca0b058811 */ /* 0x000fe200078f60ff */
[----:B------:R-:W-:Y:S01]  /*1b30*/  IMAD.MOV.U32 R11, RZ, RZ, 0x43300000 ;  /* 0x43300000ff0b7424 */ /* 0x000fe200078e00ff */
[----:B------:R-:W-:-:S03]  /*1b40*/  LOP3.LUT R4, R4, 0x800fffff, RZ, 0xc0, !PT ;  /* 0x800fffff04047812 */ /* 0x000fc600078ec0ff */
[----:B------:R-:W-:Y:S01]  /*1b50*/  VIADD R10, R5, 0xfffffc01 ;  /* 0xfffffc01050a7836 */ /* 0x000fe20000000000 */
[----:B------:R-:W-:-:S04]  /*1b60*/  LOP3.LUT R21, R4, 0x3ff00000, RZ, 0xfc, !PT ;  /* 0x3ff0000004157812 */ /* 0x000fc800078efcff */
[----:B------:R-:W-:-:S13]  /*1b70*/  ISETP.GE.U32.AND P1, PT, R21, 0x3ff6a09f, PT ;  /* 0x3ff6a09f1500780c */ /* 0x000fda0003f26070 */
[----:B------:R-:W-:Y:S02]  /*1b80*/  @P1 VIADD R13, R21, 0xfff00000 ;  /* 0xfff00000150d1836 */ /* 0x000fe40000000000 */
[----:B------:R-:W-:Y:S02]  /*1b90*/  @P1 VIADD R10, R5, 0xfffffc02 ;  /* 0xfffffc02050a1836 */ /* 0x000fe40000000000 */
[----:B------:R-:W-:-:S03]  /*1ba0*/  @P1 IMAD.MOV.U32 R21, RZ, RZ, R13 ;  /* 0x000000ffff151224 */ /* 0x000fc600078e000d */
[----:B------:R-:W-:-:S03]  /*1bb0*/  LOP3.LUT R10, R10, 0x80000000, RZ, 0x3c, !PT ;  /* 0x800000000a0a7812 */ /* 0x000fc600078e3cff */
[C---:B------:R-:W-:Y:S02]  /*1bc0*/  DADD R14, R20.reuse, 1 ;  /* 0x3ff00000140e7429 */ /* 0x040fe40000000000 */
[----:B------:R-:W-:-:S04]  /*1bd0*/  DADD R20, R20, -1 ;  /* 0xbff0000014147429 */ /* 0x000fc80000000000 */
[----:B------:R-:W0:Y:S02]  /*1be0*/  MUFU.RCP64H R25, R15 ;  /* 0x0000000f00197308 */ /* 0x000e240000001800 */
[----:B0-----:R-:W-:-:S08]  /*1bf0*/  DFMA R12, -R14, R24, 1 ;  /* 0x3ff000000e0c742b */ /* 0x001fd00000000118 */
[----:B------:R-:W-:-:S08]  /*1c00*/  DFMA R12, R12, R12, R12 ;  /* 0x0000000c0c0c722b */ /* 0x000fd0000000000c */
[----:B------:R-:W-:-:S08]  /*1c10*/  DFMA R24, R24, R12, R24 ;  /* 0x0000000c1818722b */ /* 0x000fd00000000018 */
[----:B------:R-:W-:-:S08]  /*1c20*/  DMUL R12, R20, R24 ;  /* 0x00000018140c7228 */ /* 0x000fd00000000000 */
[----:B------:R-:W-:-:S08]  /*1c30*/  DFMA R12, R20, R24, R12 ;  /* 0x00000018140c722b */ /* 0x000fd0000000000c */
[CC--:B------:R-:W-:Y:S02]  /*1c40*/  DMUL R22, R12.reuse, R12.reuse ;  /* 0x0000000c0c167228 */ /* 0x0c0fe40000000000 */
[----:B------:R-:W-:-:S06]  /*1c50*/  DMUL R28, R12, R12 ;  /* 0x0000000c0c1c7228 */ /* 0x000fcc0000000000 */
[----:B------:R-:W-:Y:S01]  /*1c60*/  DFMA R14, R22, UR6, R16 ;  /* 0x00000006160e7c2b */ /* 0x000fe20008000010 */
[----:B------:R-:W-:Y:S01]  /*1c70*/  UMOV UR6, 0x75488a3f ;  /* 0x75488a3f00067882 */ /* 0x000fe20000000000 */
[----:B------:R-:W-:Y:S01]  /*1c80*/  UMOV UR7, 0x3ef3b20a ;  /* 0x3ef3b20a00077882 */ /* 0x000fe20000000000 */
[----:B------:R-:W-:-:S05]  /*1c90*/  DADD R16, R20, -R12 ;  /* 0x0000000014107229 */ /* 0x000fca000000080c */
[----:B------:R-:W-:Y:S01]  /*1ca0*/  DFMA R14, R22, R14, UR6 ;  /* 0x00000006160e7e2b */ /* 0x000fe2000800000e */
[----:B------:R-:W-:Y:S01]  /*1cb0*/  UMOV UR6, 0xe4faecd5 ;  /* 0xe4faecd500067882 */ /* 0x000fe20000000000 */
[----:B------:R-:W-:Y:S01]  /*1cc0*/  UMOV UR7, 0x3f1745cd ;  /* 0x3f1745cd00077882 */ /* 0x000fe20000000000 */
[----:B------:R-:W-:-:S05]  /*1cd0*/  DADD R16, R16, R16 ;  /* 0x0000000010107229 */ /* 0x000fca0000000010 */
[----:B------:R-:W-:Y:S01]  /*1ce0*/  DFMA R14, R22, R14, UR6 ;  /* 0x00000006160e7e2b */ /* 0x000fe2000800000e */
[----:B------:R-:W-:Y:S01]  /*1cf0*/  UMOV UR6, 0x258a578b ;  /* 0x258a578b00067882 */ /* 0x000fe20000000000 */
[----:B------:R-:W-:Y:S01]  /*1d00*/  UMOV UR7, 0x3f3c71c7 ;  /* 0x3f3c71c700077882 */ /* 0x000fe20000000000 */
[----:B------:R-:W-:-:S05]  /*1d10*/  DFMA R16, R20, -R12, R16 ;  /* 0x8000000c1410722b */ /* 0x000fca0000000010 */
[----:B------:R-:W-:Y:S01]  /*1d20*/  DFMA R14, R22, R14, UR6 ;  /* 0x00000006160e7e2b */ /* 0x000fe2000800000e */
[----:B------:R-:W-:Y:S01]  /*1d30*/  UMOV UR6, 0x9242b910 ;  /* 0x9242b91000067882 */ /* 0x000fe20000000000 */
[----:B------:R-:W-:Y:S01]  /*1d40*/  UMOV UR7, 0x3f624924 ;  /* 0x3f62492400077882 */ /* 0x000fe20000000000 */
[----:B------:R-:W-:Y:S02]  /*1d50*/  DMUL R16, R24, R16 ;  /* 0x0000001018107228 */ /* 0x000fe40000000000 */
[----:B------:R-:W-:-:S03]  /*1d60*/  DFMA R24, R12, R12, -R28 ;  /* 0x0000000c0c18722b */ /* 0x000fc6000000081c */
[----:B------:R-:W-:Y:S01]  /*1d70*/  DFMA R18, R22, R14, UR6 ;  /* 0x0000000616127e2b */ /* 0x000fe2000800000e */
[----:B------:R-:W-:Y:S01]  /*1d80*/  UMOV UR6, 0x99999dfb ;  /* 0x99999dfb00067882 */ /* 0x000fe20000000000 */
[----:B------:R-:W-:-:S06]  /*1d90*/  UMOV UR7, 0x3f899999 ;  /* 0x3f89999900077882 */ /* 0x000fcc0000000000 */
[----:B------:R-:W-:Y:S01]  /*1da0*/  DFMA R18, R22, R18, UR6 ;  /* 0x0000000616127e2b */ /* 0x000fe20008000012 */
[----:B------:R-:W-:Y:S01]  /*1db0*/  UMOV UR6, 0x55555555 ;  /* 0x5555555500067882 */ /* 0x000fe20000000000 */
[----:B------:R-:W-:-:S06]  /*1dc0*/  UMOV UR7, 0x3fb55555 ;  /* 0x3fb5555500077882 */ /* 0x000fcc0000000000 */
[----:B------:R-:W-:-:S08]  /*1dd0*/  DFMA R14, R22, R18, UR6 ;  /* 0x00000006160e7e2b */ /* 0x000fd00008000012 */
[----:B------:R-:W-:Y:S01]  /*1de0*/  DADD R20, -R14, UR6 ;  /* 0x000000060e147e29 */ /* 0x000fe20008000100 */
[----:B------:R-:W-:Y:S01]  /*1df0*/  UMOV UR6, 0xb9e7b0 ;  /* 0x00b9e7b000067882 */ /* 0x000fe20000000000 */
[----:B------:R-:W-:-:S06]  /*1e00*/  UMOV UR7, 0x3c46a4cb ;  /* 0x3c46a4cb00077882 */ /* 0x000fcc0000000000 */
[----:B------:R-:W-:Y:S02]  /*1e10*/  DFMA R20, R22, R18, R20 ;  /* 0x000000121614722b */ /* 0x000fe40000000014 */
[----:B------:R-:W-:Y:S01]  /*1e20*/  DMUL R18, R12, R28 ;  /* 0x0000001c0c127228 */ /* 0x000fe20000000000 */
[----:B------:R-:W-:Y:S01]  /*1e30*/  VIADD R23, R17, 0x100000 ;  /* 0x0010000011177836 */ /* 0x000fe20000000000 */
[----:B------:R-:W-:-:S04]  /*1e40*/  MOV R22, R16 ;  /* 0x0000001000167202 */ /* 0x000fc80000000f00 */
[----:B------:R-:W-:Y:S01]  /*1e50*/  DADD R20, R20, -UR6 ;  /* 0x8000000614147e29 */ /* 0x000fe20008000000 */
[----:B------:R-:W-:Y:S01]  /*1e60*/  UMOV UR6, 0x80000000 ;  /* 0x8000000000067882 */ /* 0x000fe20000000000 */
[C---:B------:R-:W-:Y:S01]  /*1e70*/  DFMA R26, R12.reuse, R28, -R18 ;  /* 0x0000001c0c1a722b */ /* 0x040fe20000000812 */
[----:B------:R-:W-:Y:S01]  /*1e80*/  UMOV UR7, 0x43300000 ;  /* 0x4330000000077882 */ /* 0x000fe20000000000 */
[----:B------:R-:W-:Y:S02]  /*1e90*/  DFMA R22, R12, R22, R24 ;  /* 0x000000160c16722b */ /* 0x000fe40000000018 */
[----:B------:R-:W-:Y:S01]  /*1ea0*/  DADD R10, R10, -UR6 ;  /* 0x800000060a0a7e29 */ /* 0x000fe20008000000 */
[----:B------:R-:W-:Y:S01]  /*1eb0*/  UMOV UR6, 0xfefa39ef ;  /* 0xfefa39ef00067882 */ /* 0x000fe20000000000 */
[----:B------:R-:W-:Y:S01]  /*1ec0*/  DADD R24, R14, R20 ;  /* 0x000000000e187229 */ /* 0x000fe20000000014 */
[----:B------:R-:W-:Y:S01]  /*1ed0*/  UMOV UR7, 0x3fe62e42 ;  /* 0x3fe62e4200077882 */ /* 0x000fe20000000000 */
[----:B------:R-:W-:-:S06]  /*1ee0*/  DFMA R26, R16, R28, R26 ;  /* 0x0000001c101a722b */ /* 0x000fcc000000001a */
[----:B------:R-:W-:Y:S02]  /*1ef0*/  DMUL R28, R24, R18 ;  /* 0x00000012181c7228 */ /* 0x000fe40000000000 */
[----:B------:R-:W-:Y:S02]  /*1f00*/  DFMA R22, R12, R22, R26 ;  /* 0x000000160c16722b */ /* 0x000fe4000000001a */
[----:B------:R-:W-:-:S04]  /*1f10*/  DADD R26, R14, -R24 ;  /* 0x000000000e1a7229 */ /* 0x000fc80000000818 */
[----:B------:R-:W-:-:S04]  /*1f20*/  DFMA R14, R24, R18, -R28 ;  /* 0x00000012180e722b */ /* 0x000fc8000000081c */
[----:B------:R-:W-:-:S04]  /*1f30*/  DADD R26, R20, R26 ;  /* 0x00000000141a7229 */ /* 0x000fc8000000001a */
[----:B------:R-:W-:-:S08]  /*1f40*/  DFMA R14, R24, R22, R14 ;  /* 0x00000016180e722b */ /* 0x000fd0000000000e */
[----:B------:R-:W-:-:S08]  /*1f50*/  DFMA R26, R26, R18, R14 ;  /* 0x000000121a1a722b */ /* 0x000fd0000000000e */
[----:B------:R-:W-:-:S08]  /*1f60*/  DADD R14, R28, R26 ;  /* 0x000000001c0e7229 */ /* 0x000fd0000000001a */
[--C-:B------:R-:W-:Y:S02]  /*1f70*/  DADD R18, R12, R14.reuse ;  /* 0x000000000c127229 */ /* 0x100fe4000000000e */
[----:B------:R-:W-:-:S06]  /*1f80*/  DADD R28, R28, -R14 ;  /* 0x000000001c1c7229 */ /* 0x000fcc000000080e */
[----:B------:R-:W-:Y:S02]  /*1f90*/  DADD R12, R12, -R18 ;  /* 0x000000000c0c7229 */ /* 0x000fe40000000812 */
[----:B------:R-:W-:-:S06]  /*1fa0*/  DADD R28, R26, R28 ;  /* 0x000000001a1c7229 */ /* 0x000fcc000000001c */
[----:B------:R-:W-:-:S08]  /*1fb0*/  DADD R12, R14, R12 ;  /* 0x000000000e0c7229 */ /* 0x000fd0000000000c */
[----:B------:R-:W-:-:S08]  /*1fc0*/  DADD R12, R28, R12 ;  /* 0x000000001c0c7229 */ /* 0x000fd0000000000c */
[----:B------:R-:W-:-:S08]  /*1fd0*/  DADD R16, R16, R12 ;  /* 0x0000000010107229 */ /* 0x000fd0000000000c */
[----:B------:R-:W-:-:S08]  /*1fe0*/  DADD R12, R18, R16 ;  /* 0x00000000120c7229 */ /* 0x000fd00000000010 */
[--C-:B------:R-:W-:Y:S02]  /*1ff0*/  DFMA R4, R10, UR6, R12.reuse ;  /* 0x000000060a047c2b */ /* 0x100fe4000800000c */
[----:B------:R-:W-:-:S06]  /*2000*/  DADD R18, R18, -R12 ;  /* 0x0000000012127229 */ /* 0x000fcc000000080c */
[----:B------:R-:W-:Y:S02]  /*2010*/  DFMA R14, R10, -UR6, R4 ;  /* 0x800000060a0e7c2b */ /* 0x000fe40008000004 */
[----:B------:R-:W-:-:S06]  /*2020*/  DADD R18, R16, R18 ;  /* 0x0000000010127229 */ /* 0x000fcc0000000012 */
[----:B------:R-:W-:-:S08]  /*2030*/  DADD R14, -R12, R14 ;  /* 0x000000000c0e7229 */ /* 0x000fd0000000010e */
[----:B------:R-:W-:-:S08]  /*2040*/  DADD R14, R18, -R14 ;  /* 0x00000000120e7229 */ /* 0x000fd0000000080e */
[----:B------:R-:W-:-:S08]  /*2050*/  DFMA R14, R10, UR8, R14 ;  /* 0x000000080a0e7c2b */ /* 0x000fd0000800000e */
[----:B------:R-:W-:-:S08]  /*2060*/  DADD R10, R4, R14 ;  /* 0x00000000040a7229 */ /* 0x000fd0000000000e */
[----:B------:R-:W-:Y:S02]  /*2070*/  DADD R4, R4, -R10 ;  /* 0x0000000004047229 */ /* 0x000fe4000000080a */
[----:B------:R-:W-:-:S06]  /*2080*/  DMUL R12, R10, 1.5 ;  /* 0x3ff800000a0c7828 */ /* 0x000fcc0000000000 */
[----:B------:R-:W-:Y:S02]  /*2090*/  DADD R4, R14, R4 ;  /* 0x000000000e047229 */ /* 0x000fe40000000004 */
[----:B------:R-:W-:-:S08]  /*20a0*/  DFMA R16, R10, 1.5, -R12 ;  /* 0x3ff800000a10782b */ /* 0x000fd0000000080c */
[----:B------:R-:W-:Y:S01]  /*20b0*/  DFMA R16, R4, 1.5, R16 ;  /* 0x3ff800000410782b */ /* 0x000fe20000000010 */
[----:B------:R-:W-:Y:S02]  /*20c0*/  IMAD.MOV.U32 R4, RZ, RZ, 0x652b82fe ;  /* 0x652b82feff047424 */ /* 0x000fe400078e00ff */
[----:B------:R-:W-:-:S05]  /*20d0*/  IMAD.MOV.U32 R5, RZ, RZ, 0x3ff71547 ;  /* 0x3ff71547ff057424 */ /* 0x000fca00078e00ff */
[----:B------:R-:W-:-:S08]  /*20e0*/  DADD R10, R12, R16 ;  /* 0x000000000c0a7229 */ /* 0x000fd00000000010 */
[----:B------:R-:W-:Y:S02]  /*20f0*/  DFMA R4, R10, R4, 6.75539944105574400000e+15 ;  /* 0x433800000a04742b */ /* 0x000fe40000000004 */
[----:B------:R-:W-:Y:S01]  /*2100*/  FSETP.GEU.AND P0, PT, |R11|, 4.1917929649353027344, PT ;  /* 0x4086232b0b00780b */ /* 0x000fe20003f0e200 */
[----:B------:R-:W-:-:S05]  /*2110*/  DADD R12, R12, -R10 ;  /* 0x000000000c0c7229 */ /* 0x000fca000000080a */
[----:B------:R-:W-:-:S03]  /*2120*/  DADD R14, R4, -6.75539944105574400000e+15 ;  /* 0xc3380000040e7429 */ /* 0x000fc60000000000 */
[----:B------:R-:W-:-:S05]  /*2130*/  DADD R16, R16, R12 ;  /* 0x0000000010107229 */ /* 0x000fca000000000c */
[----:B------:R-:W-:Y:S01]  /*2140*/  DFMA R18, R14, -UR6, R10 ;  /* 0x800000060e127c2b */ /* 0x000fe2000800000a */
[----:B------:R-:W-:Y:S01]  /*2150*/  UMOV UR6, 0x3b39803f ;  /* 0x3b39803f00067882 */ /* 0x000fe20000000000 */
[----:B------:R-:W-:-:S06]  /*2160*/  UMOV UR7, 0x3c7abc9e ;  /* 0x3c7abc9e00077882 */ /* 0x000fcc0000000000 */
[----:B------:R-:W-:Y:S01]  /*2170*/  DFMA R14, R14, -UR6, R18 ;  /* 0x800000060e0e7c2b */ /* 0x000fe20008000012 */
[----:B------:R-:W-:Y:S01]  /*2180*/  UMOV UR6, 0x69ce2bdf ;  /* 0x69ce2bdf00067882 */ /* 0x000fe20000000000 */
[----:B------:R-:W-:Y:S01]  /*2190*/  IMAD.MOV.U32 R18, RZ, RZ, -0x35dec16 ;  /* 0xfca213eaff127424 */ /* 0x000fe200078e00ff */
[----:B------:R-:W-:Y:S01]  /*21a0*/  UMOV UR7, 0x3e5ade15 ;  /* 0x3e5ade1500077882 */ /* 0x000fe20000000000 */
[----:B------:R-:W-:-:S06]  /*21b0*/  IMAD.MOV.U32 R19, RZ, RZ, 0x3e928af3 ;  /* 0x3e928af3ff137424 */ /* 0x000fcc00078e00ff */
[----:B------:R-:W-:Y:S01]  /*21c0*/  DFMA R18, R14, UR6, R18 ;  /* 0x000000060e127c2b */ /* 0x000fe20008000012 */
[----:B------:R-:W-:Y:S01]  /*21d0*/  UMOV UR6, 0x62401315 ;  /* 0x6240131500067882 */ /* 0x000fe20000000000 */
[----:B------:R-:W-:-:S06]  /*21e0*/  UMOV UR7, 0x3ec71dee ;  /* 0x3ec71dee00077882 */ /* 0x000fcc0000000000 */
[----:B------:R-:W-:Y:S01]  /*21f0*/  DFMA R18, R14, R18, UR6 ;  /* 0x000000060e127e2b */ /* 0x000fe20008000012 */
        /* <DEDUP_REMOVED lines=20> */
[----:B------:R-:W-:-:S08]  /*2340*/  DFMA R18, R14, R18, UR6 ;  /* 0x000000060e127e2b */ /* 0x000fd00008000012 */
[----:B------:R-:W-:-:S08]  /*2350*/  DFMA R18, R14, R18, 1 ;  /* 0x3ff000000e12742b */ /* 0x000fd00000000012 */
[----:B------:R-:W-:-:S10]  /*2360*/  DFMA R14, R14, R18, 1 ;  /* 0x3ff000000e0e742b */ /* 0x000fd40000000012 */
[----:B------:R-:W-:Y:S01]  /*2370*/  LEA R13, R4, R15, 0x14 ;  /* 0x0000000f040d7211 */ /* 0x000fe200078ea0ff */
[----:B------:R-:W-:Y:S01]  /*2380*/  IMAD.MOV.U32 R12, RZ, RZ, R14 ;  /* 0x000000ffff0c7224 */ /* 0x000fe200078e000e */
[----:B------:R-:W-:Y:S06]  /*2390*/  @!P0 BRA `(.L_x_32) ;  /* 0x0000000000308947 */ /* 0x000fec0003800000 */
[----:B------:R-:W-:Y:S01]  /*23a0*/  FSETP.GEU.AND P1, PT, |R11|, 4.2275390625, PT ;  /* 0x408748000b00780b */ /* 0x000fe20003f2e200 */
[C---:B------:R-:W-:Y:S02]  /*23b0*/  DADD R12, R10.reuse, +INF ;  /* 0x7ff000000a0c7429 */ /* 0x040fe40000000000 */
[----:B------:R-:W-:-:S08]  /*23c0*/  DSETP.GEU.AND P0, PT, R10, RZ, PT ;  /* 0x000000ff0a00722a */ /* 0x000fd00003f0e000 */
[----:B------:R-:W-:Y:S02]  /*23d0*/  FSEL R12, R12, RZ, P0 ;  /* 0x000000ff0c0c7208 */ /* 0x000fe40000000000 */
[----:B------:R-:W-:Y:S02]  /*23e0*/  @!P1 LEA.HI R5, R4, R4, RZ, 0x1 ;  /* 0x0000000404059211 */ /* 0x000fe400078f08ff */
[----:B------:R-:W-:Y:S02]  /*23f0*/  FSEL R13, R13, RZ, P0 ;  /* 0x000000ff0d0d7208 */ /* 0x000fe40000000000 */
[----:B------:R-:W-:-:S05]  /*2400*/  @!P1 SHF.R.S32.HI R5, RZ, 0x1, R5 ;  /* 0x00000001ff059819 */ /* 0x000fca0000011405 */
[----:B------:R-:W-:Y:S02]  /*2410*/  @!P1 IMAD.IADD R4, R4, 0x1, -R5 ;  /* 0x0000000104049824 */ /* 0x000fe400078e0a05 */
[----:B------:R-:W-:-:S03]  /*2420*/  @!P1 IMAD R15, R5, 0x100000, R15 ;  /* 0x00100000050f9824 */ /* 0x000fc600078e020f */
[----:B------:R-:W-:Y:S01]  /*2430*/  @!P1 LEA R5, R4, 0x3ff00000, 0x14 ;  /* 0x3ff0000004059811 */ /* 0x000fe200078ea0ff */
[----:B------:R-:W-:-:S06]  /*2440*/  @!P1 IMAD.MOV.U32 R4, RZ, RZ, RZ ;  /* 0x000000ffff049224 */ /* 0x000fcc00078e00ff */
[----:B------:R-:W-:-:S11]  /*2450*/  @!P1 DMUL R12, R14, R4 ;  /* 0x000000040e0c9228 */ /* 0x000fd60000000000 */
.L_x_32:
[----:B------:R-:W-:Y:S01]  /*2460*/  DFMA R16, R16, R12, R12 ;  /* 0x0000000c1010722b */ /* 0x000fe2000000000c */
[----:B------:R-:W-:Y:S01]  /*2470*/  IMAD.MOV.U32 R4, RZ, RZ, R0 ;  /* 0x000000ffff047224 */ /* 0x000fe200078e0000 */
[----:B------:R-:W-:Y:S01]  /*2480*/  DSETP.NEU.AND P0, PT, |R12|, +INF , PT ;  /* 0x7ff000000c00742a */ /* 0x000fe20003f0d200 */
[----:B------:R-:W-:-:S07]  /*2490*/  IMAD.MOV.U32 R5, RZ, RZ, 0x0 ;  /* 0x00000000ff057424 */ /* 0x000fce00078e00ff */
[----:B------:R-:W-:Y:S02]  /*24a0*/  FSEL R6, R12, R16, !P0 ;  /* 0x000000100c067208 */ /* 0x000fe40004000000 */
[----:B------:R-:W-:Y:S01]  /*24b0*/  FSEL R12, R13, R17, !P0 ;  /* 0x000000110d0c7208 */ /* 0x000fe20004000000 */
[----:B------:R-:W-:Y:S06]  /*24c0*/  RET.REL.NODEC R4 `(_Z13af_ang_vl_gpuPdPKdS1_S1_S1_S1_S1_) ;  /* 0xffffffd804cc7950 */ /* 0x000fec0003c3ffff */
.L_x_33:
[----:B------:R-:W-:-:S00]  /*24d0*/  BRA `(.L_x_33) ;  /* 0xfffffffc00fc7947 */ /* 0x000fc0000383ffff */
[----:B------:R-:W-:-:S00]  /*24e0*/  NOP ;  /* 0x0000000000007918 */ /* 0x000fc00000000000 */
        /* <DEDUP_REMOVED lines=9> */
.L_x_36:


//--------------------- .nv.shared.reserved.0     --------------------------
	.section	.nv.shared.reserved.0,"aw",@nobits
	.weak		__nv_reservedSMEM_offset_0_alias
	.size		__nv_reservedSMEM_offset_0_alias, 0, 64
	.other		__nv_reservedSMEM_offset_0_alias,@"STO_CUDA_RESERVED_SHARED STV_DEFAULT"
__nv_reservedSMEM_offset_0_alias:
	.zero		0
	.zero		64


//--------------------- .nv.constant0._Z13af_ang_vl_gpuPdPKdS1_S1_S1_S1_S1_ --------------------------
	.section	.nv.constant0._Z13af_ang_vl_gpuPdPKdS1_S1_S1_S1_S1_,"a",@progbits
	.sectionflags	@""
	.align	4
.nv.constant0._Z13af_ang_vl_gpuPdPKdS1_S1_S1_S1_S1_:
	.zero		952


//--------------------- SYMBOLS --------------------------

	.type		.nv.reservedSmem.offset0,@object
	.size		.nv.reservedSmem.offset0,0x4
